	.target	sm_100a

	.elftype	@"ET_EXEC"


//--------------------- .note.nv.tkinfo           --------------------------
	.section	.note.nv.tkinfo,"",@"SHT_NOTE"
	.sectionflags	@"SHF_NOTE_NV_TKINFO"
	.tkinfo
        /*0018*/ 	.word	0x00000002
        /*0030*/ 	.string	""
        /*0030*/ 	.string	"ptxas"
        /*0030*/ 	.string	"Cuda compilation tools, release 13.0, V13.0.88"
        /*0030*/ 	.string	"Build cuda_13.0.r13.0/compiler.36424714_0"
        /*0030*/ 	.string	"-arch sm_100a -m 64 "



//--------------------- .note.nv.cuinfo           --------------------------
	.section	.note.nv.cuinfo,"",@"SHT_NOTE"
	.sectionflags	@"SHF_NOTE_NV_CUINFO"
        /*0018*/ 	.short	0x0002
        /*001a*/ 	.short	0x0064
        /*001c*/ 	.short	0x0082
	.zero		2


//--------------------- .nv.info                  --------------------------
	.section	.nv.info,"",@"SHT_CUDA_INFO"
	.align	4


	//----- nvinfo : EIATTR_REGCOUNT
	.align		4
        /*0000*/ 	.byte	0x04, 0x2f
        /*0002*/ 	.short	(.L_16 - .L_15)
	.align		4
.L_15:
        /*0004*/ 	.word	index@(_ZN7cutlass13device_kernelINS_4gemm6kernel13GemmUniversalIN4cute5tupleIJiiiiEEENS1_10collective13CollectiveMmaINS1_35MainloopSm100TmaUmmaWarpSpecializedILi27ELi2ELi4ENS5_IJNS4_1CILi1EEESB_SB_EEEEENS5_IJNSA_ILi64EEENSA_ILi176EEENSA_ILi32EEEEEENS_12float_e4m3_tENS5_IJlSB_lEEESI_SJ_NS4_8TiledMMAINS4_8MMA_AtomIJNS4_10MMA_TraitsINS4_19SM100_MMA_F8F6F4_SSEJSI_SI_fSE_SF_NS4_17integral_constantINS4_4UMMA5MajorELSQ_0EEESR_NSO_INSP_7ScaleInELSS_0EEEST_EEEEEENS4_6LayoutISC_NS5_IJNSA_ILi0EEESX_SX_EEEEENS5_IJNS4_10UnderscoreES10_S10_EEEEENS4_13SM90_TMA_LOADENS4_14ComposedLayoutINS4_7SwizzleILi1ELi4ELi3EEENS4_18smem_ptr_flag_bitsILi8EEENSW_INS5_IJNSA_ILi8EEESG_EEENS5_IJSG_SB_EEEEEEEvNS4_8identityES13_S1D_vS1E_EENS_8epilogue10collective18CollectiveEpilogueINS1G_23Sm100TmaWarpSpecializedILi1ELi1ELi88ELb0ELb0EEEJSH_NS5_IJNSW_ISE_SB_EENSW_ISF_SB_EEEEESI_SJ_SI_SJ_NS1G_6fusion15FusionCallbacksIS1K_NS1O_17LinearCombinationISI_fSI_fLNS_15FloatRoundStyleE2EEESH_S1N_JEEENS4_5SM1004TMEM4LOAD25SM100_TMEM_LOAD_16dp32b8xES13_NS14_INS15_ILi0ELi4ELi3EEES18_NSW_INS5_IJS19_NSA_ILi16EEEEEENS5_IJS1Z_SB_EEEEEEENS4_39AutoVectorizingCopyWithAssumedAlignmentILi128EEENS4_14SM90_TMA_STOREES23_S25_S25_EEEvvEEEEvNT_6ParamsE)
        /*0008*/ 	.word	0x000000d4


	//----- nvinfo : EIATTR_FRAME_SIZE
	.align		4
.L_16:
        /*000c*/ 	.byte	0x04, 0x11
        /*000e*/ 	.short	(.L_18 - .L_17)
	.align		4
.L_17:
        /*0010*/ 	.word	index@($__internal_2_$__cuda_sm10x_tcgen05_guardrail_trap_unallocated_columns_being_dealloced)
        /*0014*/ 	.word	0x00000000


	//----- nvinfo : EIATTR_FRAME_SIZE
	.align		4
.L_18:
        /*0018*/ 	.byte	0x04, 0x11
        /*001a*/ 	.short	(.L_20 - .L_19)
	.align		4
.L_19:
        /*001c*/ 	.word	index@($__internal_1_$__cuda_sm10x_tcgen05_guardrail_trap_phase_invalid_during_alloc)
        /*0020*/ 	.word	0x00000000


	//----- nvinfo : EIATTR_FRAME_SIZE
	.align		4
.L_20:
        /*0024*/ 	.byte	0x04, 0x11
        /*0026*/ 	.short	(.L_22 - .L_21)
	.align		4
.L_21:
        /*0028*/ 	.word	index@($__internal_0_$__cuda_sm10x_tcgen05_guardrail_trap_col_being_dealloced_not_returned_by_alloc)
        /*002c*/ 	.word	0x00000000


	//----- nvinfo : EIATTR_FRAME_SIZE
	.align		4
.L_22:
        /*0030*/ 	.byte	0x04, 0x11
        /*0032*/ 	.short	(.L_24 - .L_23)
	.align		4
.L_23:
        /*0034*/ 	.word	index@(_ZN7cutlass13device_kernelINS_4gemm6kernel13GemmUniversalIN4cute5tupleIJiiiiEEENS1_10collective13CollectiveMmaINS1_35MainloopSm100TmaUmmaWarpSpecializedILi27ELi2ELi4ENS5_IJNS4_1CILi1EEESB_SB_EEEEENS5_IJNSA_ILi64EEENSA_ILi176EEENSA_ILi32EEEEEENS_12float_e4m3_tENS5_IJlSB_lEEESI_SJ_NS4_8TiledMMAINS4_8MMA_AtomIJNS4_10MMA_TraitsINS4_19SM100_MMA_F8F6F4_SSEJSI_SI_fSE_SF_NS4_17integral_constantINS4_4UMMA5MajorELSQ_0EEESR_NSO_INSP_7ScaleInELSS_0EEEST_EEEEEENS4_6LayoutISC_NS5_IJNSA_ILi0EEESX_SX_EEEEENS5_IJNS4_10UnderscoreES10_S10_EEEEENS4_13SM90_TMA_LOADENS4_14ComposedLayoutINS4_7SwizzleILi1ELi4ELi3EEENS4_18smem_ptr_flag_bitsILi8EEENSW_INS5_IJNSA_ILi8EEESG_EEENS5_IJSG_SB_EEEEEEEvNS4_8identityES13_S1D_vS1E_EENS_8epilogue10collective18CollectiveEpilogueINS1G_23Sm100TmaWarpSpecializedILi1ELi1ELi88ELb0ELb0EEEJSH_NS5_IJNSW_ISE_SB_EENSW_ISF_SB_EEEEESI_SJ_SI_SJ_NS1G_6fusion15FusionCallbacksIS1K_NS1O_17LinearCombinationISI_fSI_fLNS_15FloatRoundStyleE2EEESH_S1N_JEEENS4_5SM1004TMEM4LOAD25SM100_TMEM_LOAD_16dp32b8xES13_NS14_INS15_ILi0ELi4ELi3EEES18_NSW_INS5_IJS19_NSA_ILi16EEEEEENS5_IJS1Z_SB_EEEEEEENS4_39AutoVectorizingCopyWithAssumedAlignmentILi128EEENS4_14SM90_TMA_STOREES23_S25_S25_EEEvvEEEEvNT_6ParamsE)
        /*0038*/ 	.word	0x00000000


	//----- nvinfo : EIATTR_MIN_STACK_SIZE
	.align		4
.L_24:
        /*003c*/ 	.byte	0x04, 0x12
        /*003e*/ 	.short	(.L_26 - .L_25)
	.align		4
.L_25:
        /*0040*/ 	.word	index@(_ZN7cutlass13device_kernelINS_4gemm6kernel13GemmUniversalIN4cute5tupleIJiiiiEEENS1_10collective13CollectiveMmaINS1_35MainloopSm100TmaUmmaWarpSpecializedILi27ELi2ELi4ENS5_IJNS4_1CILi1EEESB_SB_EEEEENS5_IJNSA_ILi64EEENSA_ILi176EEENSA_ILi32EEEEEENS_12float_e4m3_tENS5_IJlSB_lEEESI_SJ_NS4_8TiledMMAINS4_8MMA_AtomIJNS4_10MMA_TraitsINS4_19SM100_MMA_F8F6F4_SSEJSI_SI_fSE_SF_NS4_17integral_constantINS4_4UMMA5MajorELSQ_0EEESR_NSO_INSP_7ScaleInELSS_0EEEST_EEEEEENS4_6LayoutISC_NS5_IJNSA_ILi0EEESX_SX_EEEEENS5_IJNS4_10UnderscoreES10_S10_EEEEENS4_13SM90_TMA_LOADENS4_14ComposedLayoutINS4_7SwizzleILi1ELi4ELi3EEENS4_18smem_ptr_flag_bitsILi8EEENSW_INS5_IJNSA_ILi8EEESG_EEENS5_IJSG_SB_EEEEEEEvNS4_8identityES13_S1D_vS1E_EENS_8epilogue10collective18CollectiveEpilogueINS1G_23Sm100TmaWarpSpecializedILi1ELi1ELi88ELb0ELb0EEEJSH_NS5_IJNSW_ISE_SB_EENSW_ISF_SB_EEEEESI_SJ_SI_SJ_NS1G_6fusion15FusionCallbacksIS1K_NS1O_17LinearCombinationISI_fSI_fLNS_15FloatRoundStyleE2EEESH_S1N_JEEENS4_5SM1004TMEM4LOAD25SM100_TMEM_LOAD_16dp32b8xES13_NS14_INS15_ILi0ELi4ELi3EEES18_NSW_INS5_IJS19_NSA_ILi16EEEEEENS5_IJS1Z_SB_EEEEEEENS4_39AutoVectorizingCopyWithAssumedAlignmentILi128EEENS4_14SM90_TMA_STOREES23_S25_S25_EEEvvEEEEvNT_6ParamsE)
        /*0044*/ 	.word	0x00000000
.L_26:


//--------------------- .nv.compat                --------------------------
	.section	.nv.compat,"",@"SHT_CUDA_COMPAT_INFO"
	.align	4
        /*0000*/ 	.byte	0x02, 0x09, 0x01, 0x00, 0x02, 0x02, 0x02, 0x00, 0x02, 0x05, 0x05, 0x00, 0x03, 0x07, 0x01, 0x01
        /*0010*/ 	.byte	0x02, 0x03, 0x01, 0x00, 0x02, 0x06, 0x01, 0x00, 0x04, 0x0b, 0x08, 0x00, 0x09, 0x00, 0x00, 0x00
        /*0020*/ 	.byte	0x00, 0x00, 0x00, 0x00


//--------------------- .nv.info._ZN7cutlass13device_kernelINS_4gemm6kernel13GemmUniversalIN4cute5tupleIJiiiiEEENS1_10collective13CollectiveMmaINS1_35MainloopSm100TmaUmmaWarpSpecializedILi27ELi2ELi4ENS5_IJNS4_1CILi1EEESB_SB_EEEEENS5_IJNSA_ILi64EEENSA_ILi176EEENSA_ILi32EEEEEENS_12float_e4m3_tENS5_IJlSB_lEEESI_SJ_NS4_8TiledMMAINS4_8MMA_AtomIJNS4_10MMA_TraitsINS4_19SM100_MMA_F8F6F4_SSEJSI_SI_fSE_SF_NS4_17integral_constantINS4_4UMMA5MajorELSQ_0EEESR_NSO_INSP_7ScaleInELSS_0EEEST_EEEEEENS4_6LayoutISC_NS5_IJNSA_ILi0EEESX_SX_EEEEENS5_IJNS4_10UnderscoreES10_S10_EEEEENS4_13SM90_TMA_LOADENS4_14ComposedLayoutINS4_7SwizzleILi1ELi4ELi3EEENS4_18smem_ptr_flag_bitsILi8EEENSW_INS5_IJNSA_ILi8EEESG_EEENS5_IJSG_SB_EEEEEEEvNS4_8identityES13_S1D_vS1E_EENS_8epilogue10collective18CollectiveEpilogueINS1G_23Sm100TmaWarpSpecializedILi1ELi1ELi88ELb0ELb0EEEJSH_NS5_IJNSW_ISE_SB_EENSW_ISF_SB_EEEEESI_SJ_SI_SJ_NS1G_6fusion15FusionCallbacksIS1K_NS1O_17LinearCombinationISI_fSI_fLNS_15FloatRoundStyleE2EEESH_S1N_JEEENS4_5SM1004TMEM4LOAD25SM100_TMEM_LOAD_16dp32b8xES13_NS14_INS15_ILi0ELi4ELi3EEES18_NSW_INS5_IJS19_NSA_ILi16EEEEEENS5_IJS1Z_SB_EEEEEEENS4_39AutoVectorizingCopyWithAssumedAlignmentILi128EEENS4_14SM90_TMA_STOREES23_S25_S25_EEEvvEEEEvNT_6ParamsE --------------------------
	.section	.nv.info._ZN7cutlass13device_kernelINS_4gemm6kernel13GemmUniversalIN4cute5tupleIJiiiiEEENS1_10collective13CollectiveMmaINS1_35MainloopSm100TmaUmmaWarpSpecializedILi27ELi2ELi4ENS5_IJNS4_1CILi1EEESB_SB_EEEEENS5_IJNSA_ILi64EEENSA_ILi176EEENSA_ILi32EEEEEENS_12float_e4m3_tENS5_IJlSB_lEEESI_SJ_NS4_8TiledMMAINS4_8MMA_AtomIJNS4_10MMA_TraitsINS4_19SM100_MMA_F8F6F4_SSEJSI_SI_fSE_SF_NS4_17integral_constantINS4_4UMMA5MajorELSQ_0EEESR_NSO_INSP_7ScaleInELSS_0EEEST_EEEEEENS4_6LayoutISC_NS5_IJNSA_ILi0EEESX_SX_EEEEENS5_IJNS4_10UnderscoreES10_S10_EEEEENS4_13SM90_TMA_LOADENS4_14ComposedLayoutINS4_7SwizzleILi1ELi4ELi3EEENS4_18smem_ptr_flag_bitsILi8EEENSW_INS5_IJNSA_ILi8EEESG_EEENS5_IJSG_SB_EEEEEEEvNS4_8identityES13_S1D_vS1E_EENS_8epilogue10collective18CollectiveEpilogueINS1G_23Sm100TmaWarpSpecializedILi1ELi1ELi88ELb0ELb0EEEJSH_NS5_IJNSW_ISE_SB_EENSW_ISF_SB_EEEEESI_SJ_SI_SJ_NS1G_6fusion15FusionCallbacksIS1K_NS1O_17LinearCombinationISI_fSI_fLNS_15FloatRoundStyleE2EEESH_S1N_JEEENS4_5SM1004TMEM4LOAD25SM100_TMEM_LOAD_16dp32b8xES13_NS14_INS15_ILi0ELi4ELi3EEES18_NSW_INS5_IJS19_NSA_ILi16EEEEEENS5_IJS1Z_SB_EEEEEEENS4_39AutoVectorizingCopyWithAssumedAlignmentILi128EEENS4_14SM90_TMA_STOREES23_S25_S25_EEEvvEEEEvNT_6ParamsE,"",@"SHT_CUDA_INFO"
	.sectionflags	@""
	.align	4


	//----- nvinfo : EIATTR_CUDA_API_VERSION
	.align		4
        /*0000*/ 	.byte	0x04, 0x37
        /*0002*/ 	.short	(.L_28 - .L_27)
.L_27:
        /*0004*/ 	.word	0x00000082


	//----- nvinfo : EIATTR_KPARAM_INFO
	.align		4
.L_28:
        /*0008*/ 	.byte	0x04, 0x17
        /*000a*/ 	.short	(.L_30 - .L_29)
.L_29:
        /*000c*/ 	.word	0x00000000
        /*0010*/ 	.short	0x0000
        /*0012*/ 	.short	0x0000
        /*0014*/ 	.byte	0x00, 0xf0, 0x01, 0x20


	//----- nvinfo : EIATTR_AT_ENTRY_FRAGMENTS
	.align		4
.L_30:
        /*0018*/ 	.byte	0x04, 0x4f
        /*001a*/ 	.short	(.L_32 - .L_31)


	//   ....[0]....
.L_31:
        /*001c*/ 	.word	0x00000006


	//----- nvinfo : EIATTR_RESERVED_SMEM_USED
	.align		4
.L_32:
        /*0020*/ 	.byte	0x01, 0x41
	.zero		2


	//----- nvinfo : EIATTR_SPARSE_MMA_MASK
	.align		4
        /*0024*/ 	.byte	0x03, 0x50
        /*0026*/ 	.short	0x0000


	//----- nvinfo : EIATTR_TCGEN05_1CTA_USED
	.align		4
        /*0028*/ 	.byte	0x01, 0x51
	.zero		2


	//----- nvinfo : EIATTR_MAXREG_COUNT
	.align		4
        /*002c*/ 	.byte	0x03, 0x1b
        /*002e*/ 	.short	0x00ff


	//----- nvinfo : EIATTR_NUM_BARRIERS
	.align		4
        /*0030*/ 	.byte	0x02, 0x4c
        /*0032*/ 	.byte	0x07
	.zero		1


	//----- nvinfo : EIATTR_EXTERNS
	.align		4
        /*0034*/ 	.byte	0x04, 0x0f
        /*0036*/ 	.short	(.L_34 - .L_33)


	//   ....[0]....
	.align		4
.L_33:
        /*0038*/ 	.word	index@(__assertfail)


	//----- nvinfo : EIATTR_MERCURY_ISA_VERSION
	.align		4
.L_34:
        /*003c*/ 	.byte	0x03, 0x5f
        /*003e*/ 	.short	0x0101


	//----- nvinfo : EIATTR_INT_WARP_WIDE_INSTR_OFFSETS
	.align		4
        /*0040*/ 	.byte	0x04, 0x31
        /*0042*/ 	.short	(.L_36 - .L_35)


	//   ....[0]....
.L_35:
        /*0044*/ 	.word	0x00002080


	//   ....[1]....
        /*0048*/ 	.word	0x000046c0


	//   ....[2]....
        /*004c*/ 	.word	0x000046e0


	//   ....[3]....
        /*0050*/ 	.word	0x00004710


	//   ....[4]....
        /*0054*/ 	.word	0x00005180


	//   ....[5]....
        /*0058*/ 	.word	0x00005210


	//   ....[6]....
        /*005c*/ 	.word	0x00005240


	//   ....[7]....
        /*0060*/ 	.word	0x00005280


	//   ....[8]....
        /*0064*/ 	.word	0x000053f0


	//   ....[9]....
        /*0068*/ 	.word	0x00005450


	//   ....[10]....
        /*006c*/ 	.word	0x000054b0


	//   ....[11]....
        /*0070*/ 	.word	0x00005510


	//   ....[12]....
        /*0074*/ 	.word	0x00005530


	//   ....[13]....
        /*0078*/ 	.word	0x00005550


	//   ....[14]....
        /*007c*/ 	.word	0x000055c0


	//   ....[15]....
        /*0080*/ 	.word	0x000055e0


	//----- nvinfo : EIATTR_COOP_GROUP_MASK_REGIDS
	.align		4
.L_36:
        /*0084*/ 	.byte	0x04, 0x29
        /*0086*/ 	.short	(.L_38 - .L_37)


	//   ....[0]....
.L_37:
        /*0088*/ 	.word	0xffffffff


	//   ....[1]....
        /*008c*/ 	.word	0xffffffff


	//   ....[2]....
        /*0090*/ 	.word	0xffffffff


	//   ....[3]....
        /*0094*/ 	.word	0xffffffff


	//   ....[4]....
        /*0098*/ 	.word	0xffffffff


	//   ....[5]....
        /*009c*/ 	.word	0xffffffff


	//   ....[6]....
        /*00a0*/ 	.word	0xffffffff


	//   ....[7]....
        /*00a4*/ 	.word	0xffffffff


	//   ....[8]....
        /*00a8*/ 	.word	0xffffffff


	//   ....[9]....
        /*00ac*/ 	.word	0xffffffff


	//   ....[10]....
        /*00b0*/ 	.word	0xffffffff


	//   ....[11]....
        /*00b4*/ 	.word	0xffffffff


	//   ....[12]....
        /*00b8*/ 	.word	0xffffffff


	//----- nvinfo : EIATTR_COOP_GROUP_INSTR_OFFSETS
	.align		4
.L_38:
        /*00bc*/ 	.byte	0x04, 0x28
        /*00be*/ 	.short	(.L_40 - .L_39)


	//   ....[0]....
.L_39:
        /*00c0*/ 	.word	0x00000090


	//   ....[1]....
        /*00c4*/ 	.word	0x000004c0


	//   ....[2]....
        /*00c8*/ 	.word	0x00000940


	//   ....[3]....
        /*00cc*/ 	.word	0x00000a80


	//   ....[4]....
        /*00d0*/ 	.word	0x00000b80


	//   ....[5]....
        /*00d4*/ 	.word	0x00000cf0


	//   ....[6]....
        /*00d8*/ 	.word	0x00000e90


	//   ....[7]....
        /*00dc*/ 	.word	0x00001f60


	//   ....[8]....
        /*00e0*/ 	.word	0x00003a30


	//   ....[9]....
        /*00e4*/ 	.word	0x00003c40


	//   ....[10]....
        /*00e8*/ 	.word	0x00003c70


	//   ....[11]....
        /*00ec*/ 	.word	0x000045a0


	//   ....[12]....
        /*00f0*/ 	.word	0x000047d0


	//----- nvinfo : EIATTR_VRC_CTA_INIT_COUNT
	.align		4
.L_40:
        /*00f4*/ 	.byte	0x02, 0x4a
        /*00f6*/ 	.byte	0x80
	.zero		1


	//----- nvinfo : EIATTR_SYSCALL_OFFSETS
	.align		4
        /*00f8*/ 	.byte	0x04, 0x46
        /*00fa*/ 	.short	(.L_42 - .L_41)


	//   ....[0]....
.L_41:
        /*00fc*/ 	.word	0x00006750


	//   ....[1]....
        /*0100*/ 	.word	0x000068d0


	//   ....[2]....
        /*0104*/ 	.word	0x00006a50


	//   ....[3]....
        /*0108*/ 	.word	0x00006bd0


	//   ....[4]....
        /*010c*/ 	.word	0x00006d50


	//   ....[5]....
        /*0110*/ 	.word	0x00006ed0


	//   ....[6]....
        /*0114*/ 	.word	0x00007050


	//   ....[7]....
        /*0118*/ 	.word	0x000071d0


	//   ....[8]....
        /*011c*/ 	.word	0x00007350


	//   ....[9]....
        /*0120*/ 	.word	0x000074d0


	//   ....[10]....
        /*0124*/ 	.word	0x00007650


	//----- nvinfo : EIATTR_MBARRIER_INSTR_OFFSETS
	.align		4
.L_42:
        /*0128*/ 	.byte	0x04, 0x39
        /*012a*/ 	.short	(.L_44 - .L_43)


	//   ....[0]....
.L_43:
        /*012c*/ 	.word	0x000005c0
        /*0130*/ 	.word	0x000000ff
        /*0134*/ 	.word	0x00000000
        /*0138*/ 	.short	0x0100
        /*013a*/ 	.byte	0x05
	.zero		1


	//   ....[1]....
        /*013c*/ 	.word	0x000005d0
        /*0140*/ 	.word	0x000000ff
        /*0144*/ 	.word	0x000000d8
        /*0148*/ 	.short	0x0100
        /*014a*/ 	.byte	0x05
	.zero		1


	//   ....[2]....
        /*014c*/ 	.word	0x000005e0
        /*0150*/ 	.word	0x000000ff
        /*0154*/ 	.word	0x00000008
        /*0158*/ 	.short	0x0100
        /*015a*/ 	.byte	0x05
	.zero		1


	//   ....[3]....
        /*015c*/ 	.word	0x000005f0
        /*0160*/ 	.word	0x000000ff
        /*0164*/ 	.word	0x000000e0
        /*0168*/ 	.short	0x0100
        /*016a*/ 	.byte	0x05
	.zero		1


	//   ....[4]....
        /*016c*/ 	.word	0x00000600
        /*0170*/ 	.word	0x000000ff
        /*0174*/ 	.word	0x00000010
        /*0178*/ 	.short	0x0100
        /*017a*/ 	.byte	0x05
	.zero		1


	//   ....[5]....
        /*017c*/ 	.word	0x00000610
        /*0180*/ 	.word	0x000000ff
        /*0184*/ 	.word	0x000000e8
        /*0188*/ 	.short	0x0100
        /*018a*/ 	.byte	0x05
	.zero		1


	//   ....[6]....
        /*018c*/ 	.word	0x00000620
        /*0190*/ 	.word	0x000000ff
        /*0194*/ 	.word	0x00000018
        /*0198*/ 	.short	0x0100
        /*019a*/ 	.byte	0x05
	.zero		1


	//   ....[7]....
        /*019c*/ 	.word	0x00000630
        /*01a0*/ 	.word	0x000000ff
        /*01a4*/ 	.word	0x000000f0
        /*01a8*/ 	.short	0x0100
        /*01aa*/ 	.byte	0x05
	.zero		1


	//   ....[8]....
        /*01ac*/ 	.word	0x00000640
        /*01b0*/ 	.word	0x000000ff
        /*01b4*/ 	.word	0x00000020
        /*01b8*/ 	.short	0x0100
        /*01ba*/ 	.byte	0x05
	.zero		1


	//   ....[9]....
        /*01bc*/ 	.word	0x00000650
        /*01c0*/ 	.word	0x000000ff
        /*01c4*/ 	.word	0x000000f8
        /*01c8*/ 	.short	0x0100
        /*01ca*/ 	.byte	0x05
	.zero		1


	//   ....[10]....
        /*01cc*/ 	.word	0x00000660
        /*01d0*/ 	.word	0x000000ff
        /*01d4*/ 	.word	0x00000028
        /*01d8*/ 	.short	0x0100
        /*01da*/ 	.byte	0x05
	.zero		1


	//   ....[11]....
        /*01dc*/ 	.word	0x00000670
        /*01e0*/ 	.word	0x000000ff
        /*01e4*/ 	.word	0x00000100
        /*01e8*/ 	.short	0x0100
        /*01ea*/ 	.byte	0x05
	.zero		1


	//   ....[12]....
        /*01ec*/ 	.word	0x00000680
        /*01f0*/ 	.word	0x000000ff
        /*01f4*/ 	.word	0x00000030
        /*01f8*/ 	.short	0x0100
        /*01fa*/ 	.byte	0x05
	.zero		1


	//   ....[13]....
        /*01fc*/ 	.word	0x00000690
        /*0200*/ 	.word	0x000000ff
        /*0204*/ 	.word	0x00000108
        /*0208*/ 	.short	0x0100
        /*020a*/ 	.byte	0x05
	.zero		1


	//   ....[14]....
        /*020c*/ 	.word	0x000006a0
        /*0210*/ 	.word	0x000000ff
        /*0214*/ 	.word	0x00000038
        /*0218*/ 	.short	0x0100
        /*021a*/ 	.byte	0x05
	.zero		1


	//   ....[15]....
        /*021c*/ 	.word	0x000006b0
        /*0220*/ 	.word	0x000000ff
        /*0224*/ 	.word	0x00000110
        /*0228*/ 	.short	0x0100
        /*022a*/ 	.byte	0x05
	.zero		1


	//   ....[16]....
        /*022c*/ 	.word	0x000006c0
        /*0230*/ 	.word	0x000000ff
        /*0234*/ 	.word	0x00000040
        /*0238*/ 	.short	0x0100
        /*023a*/ 	.byte	0x05
	.zero		1


	//   ....[17]....
        /*023c*/ 	.word	0x000006d0
        /*0240*/ 	.word	0x000000ff
        /*0244*/ 	.word	0x00000118
        /*0248*/ 	.short	0x0100
        /*024a*/ 	.byte	0x05
	.zero		1


	//   ....[18]....
        /*024c*/ 	.word	0x000006e0
        /*0250*/ 	.word	0x000000ff
        /*0254*/ 	.word	0x00000048
        /*0258*/ 	.short	0x0100
        /*025a*/ 	.byte	0x05
	.zero		1


	//   ....[19]....
        /*025c*/ 	.word	0x000006f0
        /*0260*/ 	.word	0x000000ff
        /*0264*/ 	.word	0x00000120
        /*0268*/ 	.short	0x0100
        /*026a*/ 	.byte	0x05
	.zero		1


	//   ....[20]....
        /*026c*/ 	.word	0x00000700
        /*0270*/ 	.word	0x000000ff
        /*0274*/ 	.word	0x00000050
        /*0278*/ 	.short	0x0100
        /*027a*/ 	.byte	0x05
	.zero		1


	//   ....[21]....
        /*027c*/ 	.word	0x00000710
        /*0280*/ 	.word	0x000000ff
        /*0284*/ 	.word	0x00000128
        /*0288*/ 	.short	0x0100
        /*028a*/ 	.byte	0x05
	.zero		1


	//   ....[22]....
        /*028c*/ 	.word	0x00000720
        /*0290*/ 	.word	0x000000ff
        /*0294*/ 	.word	0x00000058
        /*0298*/ 	.short	0x0100
        /*029a*/ 	.byte	0x05
	.zero		1


	//   ....[23]....
        /*029c*/ 	.word	0x00000730
        /*02a0*/ 	.word	0x000000ff
        /*02a4*/ 	.word	0x00000130
        /*02a8*/ 	.short	0x0100
        /*02aa*/ 	.byte	0x05
	.zero		1


	//   ....[24]....
        /*02ac*/ 	.word	0x00000740
        /*02b0*/ 	.word	0x000000ff
        /*02b4*/ 	.word	0x00000060
        /*02b8*/ 	.short	0x0100
        /*02ba*/ 	.byte	0x05
	.zero		1


	//   ....[25]....
        /*02bc*/ 	.word	0x00000750
        /*02c0*/ 	.word	0x000000ff
        /*02c4*/ 	.word	0x00000138
        /*02c8*/ 	.short	0x0100
        /*02ca*/ 	.byte	0x05
	.zero		1


	//   ....[26]....
        /*02cc*/ 	.word	0x00000760
        /*02d0*/ 	.word	0x000000ff
        /*02d4*/ 	.word	0x00000068
        /*02d8*/ 	.short	0x0100
        /*02da*/ 	.byte	0x05
	.zero		1


	//   ....[27]....
        /*02dc*/ 	.word	0x00000770
        /*02e0*/ 	.word	0x000000ff
        /*02e4*/ 	.word	0x00000140
        /*02e8*/ 	.short	0x0100
        /*02ea*/ 	.byte	0x05
	.zero		1


	//   ....[28]....
        /*02ec*/ 	.word	0x00000780
        /*02f0*/ 	.word	0x000000ff
        /*02f4*/ 	.word	0x00000070
        /*02f8*/ 	.short	0x0100
        /*02fa*/ 	.byte	0x05
	.zero		1


	//   ....[29]....
        /*02fc*/ 	.word	0x00000790
        /*0300*/ 	.word	0x000000ff
        /*0304*/ 	.word	0x00000148
        /*0308*/ 	.short	0x0100
        /*030a*/ 	.byte	0x05
	.zero		1


	//   ....[30]....
        /*030c*/ 	.word	0x000007a0
        /*0310*/ 	.word	0x000000ff
        /*0314*/ 	.word	0x00000078
        /*0318*/ 	.short	0x0100
        /*031a*/ 	.byte	0x05
	.zero		1


	//   ....[31]....
        /*031c*/ 	.word	0x000007b0
        /*0320*/ 	.word	0x000000ff
        /*0324*/ 	.word	0x00000150
        /*0328*/ 	.short	0x0100
        /*032a*/ 	.byte	0x05
	.zero		1


	//   ....[32]....
        /*032c*/ 	.word	0x000007c0
        /*0330*/ 	.word	0x000000ff
        /*0334*/ 	.word	0x00000080
        /*0338*/ 	.short	0x0100
        /*033a*/ 	.byte	0x05
	.zero		1


	//   ....[33]....
        /*033c*/ 	.word	0x000007d0
        /*0340*/ 	.word	0x000000ff
        /*0344*/ 	.word	0x00000158
        /*0348*/ 	.short	0x0100
        /*034a*/ 	.byte	0x05
	.zero		1


	//   ....[34]....
        /*034c*/ 	.word	0x000007e0
        /*0350*/ 	.word	0x000000ff
        /*0354*/ 	.word	0x00000088
        /*0358*/ 	.short	0x0100
        /*035a*/ 	.byte	0x05
	.zero		1


	//   ....[35]....
        /*035c*/ 	.word	0x000007f0
        /*0360*/ 	.word	0x000000ff
        /*0364*/ 	.word	0x00000160
        /*0368*/ 	.short	0x0100
        /*036a*/ 	.byte	0x05
	.zero		1


	//   ....[36]....
        /*036c*/ 	.word	0x00000800
        /*0370*/ 	.word	0x000000ff
        /*0374*/ 	.word	0x00000090
        /*0378*/ 	.short	0x0100
        /*037a*/ 	.byte	0x05
	.zero		1


	//   ....[37]....
        /*037c*/ 	.word	0x00000810
        /*0380*/ 	.word	0x000000ff
        /*0384*/ 	.word	0x00000168
        /*0388*/ 	.short	0x0100
        /*038a*/ 	.byte	0x05
	.zero		1


	//   ....[38]....
        /*038c*/ 	.word	0x00000820
        /*0390*/ 	.word	0x000000ff
        /*0394*/ 	.word	0x00000098
        /*0398*/ 	.short	0x0100
        /*039a*/ 	.byte	0x05
	.zero		1


	//   ....[39]....
        /*039c*/ 	.word	0x00000830
        /*03a0*/ 	.word	0x000000ff
        /*03a4*/ 	.word	0x00000170
        /*03a8*/ 	.short	0x0100
        /*03aa*/ 	.byte	0x05
	.zero		1


	//   ....[40]....
        /*03ac*/ 	.word	0x00000840
        /*03b0*/ 	.word	0x000000ff
        /*03b4*/ 	.word	0x000000a0
        /*03b8*/ 	.short	0x0100
        /*03ba*/ 	.byte	0x05
	.zero		1


	//   ....[41]....
        /*03bc*/ 	.word	0x00000850
        /*03c0*/ 	.word	0x000000ff
        /*03c4*/ 	.word	0x00000178
        /*03c8*/ 	.short	0x0100
        /*03ca*/ 	.byte	0x05
	.zero		1


	//   ....[42]....
        /*03cc*/ 	.word	0x00000860
        /*03d0*/ 	.word	0x000000ff
        /*03d4*/ 	.word	0x000000a8
        /*03d8*/ 	.short	0x0100
        /*03da*/ 	.byte	0x05
	.zero		1


	//   ....[43]....
        /*03dc*/ 	.word	0x00000870
        /*03e0*/ 	.word	0x000000ff
        /*03e4*/ 	.word	0x00000180
        /*03e8*/ 	.short	0x0100
        /*03ea*/ 	.byte	0x05
	.zero		1


	//   ....[44]....
        /*03ec*/ 	.word	0x00000880
        /*03f0*/ 	.word	0x000000ff
        /*03f4*/ 	.word	0x000000b0
        /*03f8*/ 	.short	0x0100
        /*03fa*/ 	.byte	0x05
	.zero		1


	//   ....[45]....
        /*03fc*/ 	.word	0x00000890
        /*0400*/ 	.word	0x000000ff
        /*0404*/ 	.word	0x00000188
        /*0408*/ 	.short	0x0100
        /*040a*/ 	.byte	0x05
	.zero		1


	//   ....[46]....
        /*040c*/ 	.word	0x000008a0
        /*0410*/ 	.word	0x000000ff
        /*0414*/ 	.word	0x000000b8
        /*0418*/ 	.short	0x0100
        /*041a*/ 	.byte	0x05
	.zero		1


	//   ....[47]....
        /*041c*/ 	.word	0x000008b0
        /*0420*/ 	.word	0x000000ff
        /*0424*/ 	.word	0x00000190
        /*0428*/ 	.short	0x0100
        /*042a*/ 	.byte	0x05
	.zero		1


	//   ....[48]....
        /*042c*/ 	.word	0x000008c0
        /*0430*/ 	.word	0x000000ff
        /*0434*/ 	.word	0x000000c0
        /*0438*/ 	.short	0x0100
        /*043a*/ 	.byte	0x05
	.zero		1


	//   ....[49]....
        /*043c*/ 	.word	0x000008d0
        /*0440*/ 	.word	0x000000ff
        /*0444*/ 	.word	0x00000198
        /*0448*/ 	.short	0x0100
        /*044a*/ 	.byte	0x05
	.zero		1


	//   ....[50]....
        /*044c*/ 	.word	0x000008e0
        /*0450*/ 	.word	0x000000ff
        /*0454*/ 	.word	0x000000c8
        /*0458*/ 	.short	0x0100
        /*045a*/ 	.byte	0x05
	.zero		1


	//   ....[51]....
        /*045c*/ 	.word	0x000008f0
        /*0460*/ 	.word	0x000000ff
        /*0464*/ 	.word	0x000001a0
        /*0468*/ 	.short	0x0100
        /*046a*/ 	.byte	0x05
	.zero		1


	//   ....[52]....
        /*046c*/ 	.word	0x00000900
        /*0470*/ 	.word	0x000000ff
        /*0474*/ 	.word	0x000000d0
        /*0478*/ 	.short	0x0100
        /*047a*/ 	.byte	0x05
	.zero		1


	//   ....[53]....
        /*047c*/ 	.word	0x00000910
        /*0480*/ 	.word	0x000000ff
        /*0484*/ 	.word	0x000001a8
        /*0488*/ 	.short	0x0100
        /*048a*/ 	.byte	0x05
	.zero		1


	//   ....[54]....
        /*048c*/ 	.word	0x00000a50
        /*0490*/ 	.word	0x000000ff
        /*0494*/ 	.word	0x000001b0
        /*0498*/ 	.short	0x0100
        /*049a*/ 	.byte	0x07
	.zero		1


	//   ....[55]....
        /*049c*/ 	.word	0x00000a60
        /*04a0*/ 	.word	0x000000ff
        /*04a4*/ 	.word	0x000001b8
        /*04a8*/ 	.short	0x0100
        /*04aa*/ 	.byte	0x07
	.zero		1


	//   ....[56]....
        /*04ac*/ 	.word	0x00000b50
        /*04b0*/ 	.word	0x000000ff
        /*04b4*/ 	.word	0x000001c0
        /*04b8*/ 	.short	0x0100
        /*04ba*/ 	.byte	0x05
	.zero		1


	//   ....[57]....
        /*04bc*/ 	.word	0x00000b60
        /*04c0*/ 	.word	0x000000ff
        /*04c4*/ 	.word	0x000001c8
        /*04c8*/ 	.short	0x0100
        /*04ca*/ 	.byte	0x05
	.zero		1


	//   ....[58]....
        /*04cc*/ 	.word	0x00000ca0
        /*04d0*/ 	.word	0x000000ff
        /*04d4*/ 	.word	0x000001d0
        /*04d8*/ 	.short	0x0100
        /*04da*/ 	.byte	0x05
	.zero		1


	//   ....[59]....
        /*04dc*/ 	.word	0x00000cb0
        /*04e0*/ 	.word	0x000000ff
        /*04e4*/ 	.word	0x000001e0
        /*04e8*/ 	.short	0x0100
        /*04ea*/ 	.byte	0x05
	.zero		1


	//   ....[60]....
        /*04ec*/ 	.word	0x00000cc0
        /*04f0*/ 	.word	0x000000ff
        /*04f4*/ 	.word	0x000001d8
        /*04f8*/ 	.short	0x0100
        /*04fa*/ 	.byte	0x05
	.zero		1


	//   ....[61]....
        /*04fc*/ 	.word	0x00000cd0
        /*0500*/ 	.word	0x000000ff
        /*0504*/ 	.word	0x000001e8
        /*0508*/ 	.short	0x0100
        /*050a*/ 	.byte	0x05
	.zero		1


	//   ....[62]....
        /*050c*/ 	.word	0x00000e00
        /*0510*/ 	.word	0x000000ff
        /*0514*/ 	.word	0x000001f0
        /*0518*/ 	.short	0x0100
        /*051a*/ 	.byte	0x07
	.zero		1


	//   ....[63]....
        /*051c*/ 	.word	0x00000e10
        /*0520*/ 	.word	0x000000ff
        /*0524*/ 	.word	0x00000210
        /*0528*/ 	.short	0x0100
        /*052a*/ 	.byte	0x07
	.zero		1


	//   ....[64]....
        /*052c*/ 	.word	0x00000e20
        /*0530*/ 	.word	0x000000ff
        /*0534*/ 	.word	0x000001f8
        /*0538*/ 	.short	0x0100
        /*053a*/ 	.byte	0x07
	.zero		1


	//   ....[65]....
        /*053c*/ 	.word	0x00000e30
        /*0540*/ 	.word	0x000000ff
        /*0544*/ 	.word	0x00000218
        /*0548*/ 	.short	0x0100
        /*054a*/ 	.byte	0x07
	.zero		1


	//   ....[66]....
        /*054c*/ 	.word	0x00000e40
        /*0550*/ 	.word	0x000000ff
        /*0554*/ 	.word	0x00000200
        /*0558*/ 	.short	0x0100
        /*055a*/ 	.byte	0x07
	.zero		1


	//   ....[67]....
        /*055c*/ 	.word	0x00000e50
        /*0560*/ 	.word	0x000000ff
        /*0564*/ 	.word	0x00000220
        /*0568*/ 	.short	0x0100
        /*056a*/ 	.byte	0x07
	.zero		1


	//   ....[68]....
        /*056c*/ 	.word	0x00000e60
        /*0570*/ 	.word	0x000000ff
        /*0574*/ 	.word	0x00000208
        /*0578*/ 	.short	0x0100
        /*057a*/ 	.byte	0x07
	.zero		1


	//   ....[69]....
        /*057c*/ 	.word	0x00000e70
        /*0580*/ 	.word	0x000000ff
        /*0584*/ 	.word	0x00000228
        /*0588*/ 	.short	0x0100
        /*058a*/ 	.byte	0x07
	.zero		1


	//   ....[70]....
        /*058c*/ 	.word	0x00000f60
        /*0590*/ 	.word	0x000000ff
        /*0594*/ 	.word	0x00000230
        /*0598*/ 	.short	0x0100
        /*059a*/ 	.byte	0x05
	.zero		1


	//   ....[71]....
        /*059c*/ 	.word	0x00000f70
        /*05a0*/ 	.word	0x000000ff
        /*05a4*/ 	.word	0x00000240
        /*05a8*/ 	.short	0x0100
        /*05aa*/ 	.byte	0x05
	.zero		1


	//   ....[72]....
        /*05ac*/ 	.word	0x00000f80
        /*05b0*/ 	.word	0x000000ff
        /*05b4*/ 	.word	0x00000238
        /*05b8*/ 	.short	0x0100
        /*05ba*/ 	.byte	0x05
	.zero		1


	//   ....[73]....
        /*05bc*/ 	.word	0x00000f90
        /*05c0*/ 	.word	0x000000ff
        /*05c4*/ 	.word	0x00000248
        /*05c8*/ 	.short	0x0100
        /*05ca*/ 	.byte	0x05
	.zero		1


	//   ....[74]....
        /*05cc*/ 	.word	0x00001860
        /*05d0*/ 	.word	0x00000003
        /*05d4*/ 	.word	0x00000240
        /*05d8*/ 	.short	0x010a
        /*05da*/ 	.byte	0xff
	.zero		1


	//   ....[75]....
        /*05dc*/ 	.word	0x00001890
        /*05e0*/ 	.word	0x00000003
        /*05e4*/ 	.word	0x00000230
        /*05e8*/ 	.short	0x0101
        /*05ea*/ 	.byte	0xff
	.zero		1


	//   ....[76]....
        /*05ec*/ 	.word	0x00001960
        /*05f0*/ 	.word	0x000000ff
        /*05f4*/ 	.word	0x000000d8
        /*05f8*/ 	.short	0x010a
        /*05fa*/ 	.byte	0x05
	.zero		1


	//   ....[77]....
        /*05fc*/ 	.word	0x00001a00
        /*0600*/ 	.word	0x000000ff
        /*0604*/ 	.word	0x000000d8
        /*0608*/ 	.short	0x010a
        /*060a*/ 	.byte	0x21
	.zero		1


	//   ....[78]....
        /*060c*/ 	.word	0x00001b50
        /*0610*/ 	.word	0x000000ff
        /*0614*/ 	.word	0x000000d8
        /*0618*/ 	.short	0x010a
        /*061a*/ 	.byte	0x08
	.zero		1


	//   ....[79]....
        /*061c*/ 	.word	0x00001c60
        /*0620*/ 	.word	0x000000ff
        /*0624*/ 	.word	0x000001c8
        /*0628*/ 	.short	0x0101
        /*062a*/ 	.byte	0x04
	.zero		1


	//   ....[80]....
        /*062c*/ 	.word	0x00001c80
        /*0630*/ 	.word	0x000000ff
        /*0634*/ 	.word	0x000000d8
        /*0638*/ 	.short	0x010a
        /*063a*/ 	.byte	0x05
	.zero		1


	//   ....[81]....
        /*063c*/ 	.word	0x00001d00
        /*0640*/ 	.word	0x000000ff
        /*0644*/ 	.word	0x000000d8
        /*0648*/ 	.short	0x010a
        /*064a*/ 	.byte	0x11
	.zero		1


	//   ....[82]....
        /*064c*/ 	.word	0x00001e50
        /*0650*/ 	.word	0x000000ff
        /*0654*/ 	.word	0x000000d8
        /*0658*/ 	.short	0x010a
        /*065a*/ 	.byte	0x08
	.zero		1


	//   ....[83]....
        /*065c*/ 	.word	0x00001f90
        /*0660*/ 	.word	0x00000002
        /*0664*/ 	.word	0x000001d0
        /*0668*/ 	.short	0x010a
        /*066a*/ 	.byte	0xff
	.zero		1


	//   ....[84]....
        /*066c*/ 	.word	0x00002050
        /*0670*/ 	.word	0x00000002
        /*0674*/ 	.word	0x00000000
        /*0678*/ 	.short	0x0101
        /*067a*/ 	.byte	0xff
	.zero		1


	//   ....[85]....
        /*067c*/ 	.word	0x000025b0
        /*0680*/ 	.word	0x000000ff
        /*0684*/ 	.word	0x00000000
        /*0688*/ 	.short	0x010a
        /*068a*/ 	.byte	0x05
	.zero		1


	//   ....[86]....
        /*068c*/ 	.word	0x00002640
        /*0690*/ 	.word	0x000000ff
        /*0694*/ 	.word	0x00000000
        /*0698*/ 	.short	0x010a
        /*069a*/ 	.byte	0x05
	.zero		1


	//   ....[87]....
        /*069c*/ 	.word	0x000026d0
        /*06a0*/ 	.word	0x000000ff
        /*06a4*/ 	.word	0x00000000
        /*06a8*/ 	.short	0x010a
        /*06aa*/ 	.byte	0x05
	.zero		1


	//   ....[88]....
        /*06ac*/ 	.word	0x00002760
        /*06b0*/ 	.word	0x000000ff
        /*06b4*/ 	.word	0x00000000
        /*06b8*/ 	.short	0x010a
        /*06ba*/ 	.byte	0x05
	.zero		1


	//   ....[89]....
        /*06bc*/ 	.word	0x000027f0
        /*06c0*/ 	.word	0x000000ff
        /*06c4*/ 	.word	0x00000000
        /*06c8*/ 	.short	0x010a
        /*06ca*/ 	.byte	0x05
	.zero		1


	//   ....[90]....
        /*06cc*/ 	.word	0x00002880
        /*06d0*/ 	.word	0x000000ff
        /*06d4*/ 	.word	0x00000000
        /*06d8*/ 	.short	0x010a
        /*06da*/ 	.byte	0x05
	.zero		1


	//   ....[91]....
        /*06dc*/ 	.word	0x00002910
        /*06e0*/ 	.word	0x000000ff
        /*06e4*/ 	.word	0x00000000
        /*06e8*/ 	.short	0x010a
        /*06ea*/ 	.byte	0x05
	.zero		1


	//   ....[92]....
        /*06ec*/ 	.word	0x000029a0
        /*06f0*/ 	.word	0x000000ff
        /*06f4*/ 	.word	0x00000000
        /*06f8*/ 	.short	0x010a
        /*06fa*/ 	.byte	0x05
	.zero		1


	//   ....[93]....
        /*06fc*/ 	.word	0x00002a30
        /*0700*/ 	.word	0x000000ff
        /*0704*/ 	.word	0x00000000
        /*0708*/ 	.short	0x010a
        /*070a*/ 	.byte	0x05
	.zero		1


	//   ....[94]....
        /*070c*/ 	.word	0x00002ac0
        /*0710*/ 	.word	0x000000ff
        /*0714*/ 	.word	0x00000000
        /*0718*/ 	.short	0x010a
        /*071a*/ 	.byte	0x05
	.zero		1


	//   ....[95]....
        /*071c*/ 	.word	0x00002b50
        /*0720*/ 	.word	0x000000ff
        /*0724*/ 	.word	0x00000000
        /*0728*/ 	.short	0x010a
        /*072a*/ 	.byte	0x05
	.zero		1


	//   ....[96]....
        /*072c*/ 	.word	0x00002be0
        /*0730*/ 	.word	0x000000ff
        /*0734*/ 	.word	0x00000000
        /*0738*/ 	.short	0x010a
        /*073a*/ 	.byte	0x05
	.zero		1


	//   ....[97]....
        /*073c*/ 	.word	0x00002c70
        /*0740*/ 	.word	0x000000ff
        /*0744*/ 	.word	0x00000000
        /*0748*/ 	.short	0x010a
        /*074a*/ 	.byte	0x05
	.zero		1


	//   ....[98]....
        /*074c*/ 	.word	0x00002d00
        /*0750*/ 	.word	0x000000ff
        /*0754*/ 	.word	0x00000000
        /*0758*/ 	.short	0x010a
        /*075a*/ 	.byte	0x05
	.zero		1


	//   ....[99]....
        /*075c*/ 	.word	0x00002d90
        /*0760*/ 	.word	0x000000ff
        /*0764*/ 	.word	0x00000000
        /*0768*/ 	.short	0x010a
        /*076a*/ 	.byte	0x05
	.zero		1


	//   ....[100]....
        /*076c*/ 	.word	0x00002e20
        /*0770*/ 	.word	0x000000ff
        /*0774*/ 	.word	0x00000000
        /*0778*/ 	.short	0x010a
        /*077a*/ 	.byte	0x05
	.zero		1


	//   ....[101]....
        /*077c*/ 	.word	0x00002eb0
        /*0780*/ 	.word	0x000000ff
        /*0784*/ 	.word	0x00000000
        /*0788*/ 	.short	0x010a
        /*078a*/ 	.byte	0x05
	.zero		1


	//   ....[102]....
        /*078c*/ 	.word	0x00002f40
        /*0790*/ 	.word	0x000000ff
        /*0794*/ 	.word	0x00000000
        /*0798*/ 	.short	0x010a
        /*079a*/ 	.byte	0x05
	.zero		1


	//   ....[103]....
        /*079c*/ 	.word	0x00002fd0
        /*07a0*/ 	.word	0x000000ff
        /*07a4*/ 	.word	0x00000000
        /*07a8*/ 	.short	0x010a
        /*07aa*/ 	.byte	0x05
	.zero		1


	//   ....[104]....
        /*07ac*/ 	.word	0x00003060
        /*07b0*/ 	.word	0x000000ff
        /*07b4*/ 	.word	0x00000000
        /*07b8*/ 	.short	0x010a
        /*07ba*/ 	.byte	0x05
	.zero		1


	//   ....[105]....
        /*07bc*/ 	.word	0x000030f0
        /*07c0*/ 	.word	0x000000ff
        /*07c4*/ 	.word	0x00000000
        /*07c8*/ 	.short	0x010a
        /*07ca*/ 	.byte	0x05
	.zero		1


	//   ....[106]....
        /*07cc*/ 	.word	0x00003180
        /*07d0*/ 	.word	0x000000ff
        /*07d4*/ 	.word	0x00000000
        /*07d8*/ 	.short	0x010a
        /*07da*/ 	.byte	0x05
	.zero		1


	//   ....[107]....
        /*07dc*/ 	.word	0x00003210
        /*07e0*/ 	.word	0x000000ff
        /*07e4*/ 	.word	0x00000000
        /*07e8*/ 	.short	0x010a
        /*07ea*/ 	.byte	0x05
	.zero		1


	//   ....[108]....
        /*07ec*/ 	.word	0x000032a0
        /*07f0*/ 	.word	0x000000ff
        /*07f4*/ 	.word	0x00000000
        /*07f8*/ 	.short	0x010a
        /*07fa*/ 	.byte	0x05
	.zero		1


	//   ....[109]....
        /*07fc*/ 	.word	0x00003330
        /*0800*/ 	.word	0x000000ff
        /*0804*/ 	.word	0x00000000
        /*0808*/ 	.short	0x010a
        /*080a*/ 	.byte	0x05
	.zero		1


	//   ....[110]....
        /*080c*/ 	.word	0x000033c0
        /*0810*/ 	.word	0x000000ff
        /*0814*/ 	.word	0x00000000
        /*0818*/ 	.short	0x010a
        /*081a*/ 	.byte	0x05
	.zero		1


	//   ....[111]....
        /*081c*/ 	.word	0x00003460
        /*0820*/ 	.word	0x00000000
        /*0824*/ 	.word	0x00000000
        /*0828*/ 	.short	0x010a
        /*082a*/ 	.byte	0xff
	.zero		1


	//   ....[112]....
        /*082c*/ 	.word	0x00003580
        /*0830*/ 	.word	0x00000000
        /*0834*/ 	.word	0x00000230
        /*0838*/ 	.short	0x010a
        /*083a*/ 	.byte	0xff
	.zero		1


	//   ....[113]....
        /*083c*/ 	.word	0x000035e0
        /*0840*/ 	.word	0x00000004
        /*0844*/ 	.word	0x00000000
        /*0848*/ 	.short	0x0101
        /*084a*/ 	.byte	0xff
	.zero		1


	//   ....[114]....
        /*084c*/ 	.word	0x00003600
        /*0850*/ 	.word	0x000000ff
        /*0854*/ 	.word	0x000001e0
        /*0858*/ 	.short	0x010a
        /*085a*/ 	.byte	0x05
	.zero		1


	//   ....[115]....
        /*085c*/ 	.word	0x00003720
        /*0860*/ 	.word	0x00000000
        /*0864*/ 	.word	0x000001d0
        /*0868*/ 	.short	0x010a
        /*086a*/ 	.byte	0xff
	.zero		1


	//   ....[116]....
        /*086c*/ 	.word	0x00003830
        /*0870*/ 	.word	0x00000000
        /*0874*/ 	.word	0x00000000
        /*0878*/ 	.short	0x0101
        /*087a*/ 	.byte	0xff
	.zero		1


	//   ....[117]....
        /*087c*/ 	.word	0x000038c0
        /*0880*/ 	.word	0x000000ff
        /*0884*/ 	.word	0x000001e0
        /*0888*/ 	.short	0x0106
        /*088a*/ 	.byte	0x05
	.zero		1


	//   ....[118]....
        /*088c*/ 	.word	0x000038e0
        /*0890*/ 	.word	0x000000ff
        /*0894*/ 	.word	0x000001e0
        /*0898*/ 	.short	0x010a
        /*089a*/ 	.byte	0x05
	.zero		1


	//   ....[119]....
        /*089c*/ 	.word	0x00003970
        /*08a0*/ 	.word	0x000000ff
        /*08a4*/ 	.word	0x000001e0
        /*08a8*/ 	.short	0x0106
        /*08aa*/ 	.byte	0x04
	.zero		1


	//   ....[120]....
        /*08ac*/ 	.word	0x000039b0
        /*08b0*/ 	.word	0x00000000
        /*08b4*/ 	.word	0x000001e0
        /*08b8*/ 	.short	0x010a
        /*08ba*/ 	.byte	0xff
	.zero		1


	//   ....[121]....
        /*08bc*/ 	.word	0x00003e90
        /*08c0*/ 	.word	0x00000000
        /*08c4*/ 	.word	0x000001d0
        /*08c8*/ 	.short	0x010a
        /*08ca*/ 	.byte	0xff
	.zero		1


	//   ....[122]....
        /*08cc*/ 	.word	0x00003f90
        /*08d0*/ 	.word	0x00000003
        /*08d4*/ 	.word	0x00000000
        /*08d8*/ 	.short	0x0101
        /*08da*/ 	.byte	0xff
	.zero		1


	//   ....[123]....
        /*08dc*/ 	.word	0x00003fa0
        /*08e0*/ 	.word	0x000000ff
        /*08e4*/ 	.word	0x00000000
        /*08e8*/ 	.short	0x010a
        /*08ea*/ 	.byte	0x05
	.zero		1


	//   ....[124]....
        /*08ec*/ 	.word	0x00003fc0
        /*08f0*/ 	.word	0x000000ff
        /*08f4*/ 	.word	0x00000210
        /*08f8*/ 	.short	0x010a
        /*08fa*/ 	.byte	0x0e
	.zero		1


	//   ....[125]....
        /*08fc*/ 	.word	0x000040f0
        /*0900*/ 	.word	0x000000ff
        /*0904*/ 	.word	0x00000000
        /*0908*/ 	.short	0x010a
        /*090a*/ 	.byte	0x07
	.zero		1


	//   ....[126]....
        /*090c*/ 	.word	0x00004200
        /*0910*/ 	.word	0x000000ff
        /*0914*/ 	.word	0x00000000
        /*0918*/ 	.short	0x010a
        /*091a*/ 	.byte	0x13
	.zero		1


	//   ....[127]....
        /*091c*/ 	.word	0x000043d0
        /*0920*/ 	.word	0x000000ff
        /*0924*/ 	.word	0x00000000
        /*0928*/ 	.short	0x010a
        /*092a*/ 	.byte	0x05
	.zero		1


	//   ....[128]....
        /*092c*/ 	.word	0x00004460
        /*0930*/ 	.word	0x000000ff
        /*0934*/ 	.word	0x00000000
        /*0938*/ 	.short	0x010a
        /*093a*/ 	.byte	0x05
	.zero		1


	//   ....[129]....
        /*093c*/ 	.word	0x000044f0
        /*0940*/ 	.word	0x000000ff
        /*0944*/ 	.word	0x00000000
        /*0948*/ 	.short	0x010a
        /*094a*/ 	.byte	0x05
	.zero		1


	//   ....[130]....
        /*094c*/ 	.word	0x00004580
        /*0950*/ 	.word	0x000000ff
        /*0954*/ 	.word	0x00000000
        /*0958*/ 	.short	0x010a
        /*095a*/ 	.byte	0x06
	.zero		1


	//   ....[131]....
        /*095c*/ 	.word	0x000049d0
        /*0960*/ 	.word	0x00000000
        /*0964*/ 	.word	0x000001d0
        /*0968*/ 	.short	0x010a
        /*096a*/ 	.byte	0xff
	.zero		1


	//   ....[132]....
        /*096c*/ 	.word	0x00004ac0
        /*0970*/ 	.word	0x00000000
        /*0974*/ 	.word	0x00000000
        /*0978*/ 	.short	0x0101
        /*097a*/ 	.byte	0xff
	.zero		1


	//   ....[133]....
        /*097c*/ 	.word	0x00004de0
        /*0980*/ 	.word	0x000000ff
        /*0984*/ 	.word	0x000001c8
        /*0988*/ 	.short	0x010a
        /*098a*/ 	.byte	0x07
	.zero		1


	//   ....[134]....
        /*098c*/ 	.word	0x00004f60
        /*0990*/ 	.word	0x000000ff
        /*0994*/ 	.word	0x000001b8
        /*0998*/ 	.short	0x010a
        /*099a*/ 	.byte	0x07
	.zero		1


	//   ....[135]....
        /*099c*/ 	.word	0x00005630
        /*09a0*/ 	.word	0x000000ff
        /*09a4*/ 	.word	0x000001b0
        /*09a8*/ 	.short	0x010b
        /*09aa*/ 	.byte	0x07
	.zero		1


	//   ....[136]....
        /*09ac*/ 	.word	0x00005660
        /*09b0*/ 	.word	0x000000ff
        /*09b4*/ 	.word	0x00000000
        /*09b8*/ 	.short	0x0101
        /*09ba*/ 	.byte	0x25
	.zero		1


	//   ....[137]....
        /*09bc*/ 	.word	0x000056b0
        /*09c0*/ 	.word	0x00000000
        /*09c4*/ 	.word	0x000001b8
        /*09c8*/ 	.short	0x010a
        /*09ca*/ 	.byte	0xff
	.zero		1


	//   ....[138]....
        /*09cc*/ 	.word	0x00005950
        /*09d0*/ 	.word	0x00000000
        /*09d4*/ 	.word	0x000001d0
        /*09d8*/ 	.short	0x010a
        /*09da*/ 	.byte	0xff
	.zero		1


	//   ....[139]....
        /*09dc*/ 	.word	0x00005a40
        /*09e0*/ 	.word	0x00000000
        /*09e4*/ 	.word	0x00000000
        /*09e8*/ 	.short	0x0101
        /*09ea*/ 	.byte	0xff
	.zero		1


	//   ....[140]....
        /*09ec*/ 	.word	0x00006170
        /*09f0*/ 	.word	0x000000ff
        /*09f4*/ 	.word	0x000001b0
        /*09f8*/ 	.short	0x010a
        /*09fa*/ 	.byte	0x2c
	.zero		1


	//   ....[141]....
        /*09fc*/ 	.word	0x000061e0
        /*0a00*/ 	.word	0x000000ff
        /*0a04*/ 	.word	0x000001f0
        /*0a08*/ 	.short	0x010a
        /*0a0a*/ 	.byte	0x30
	.zero		1


	//   ....[142]....
        /*0a0c*/ 	.word	0x000062a0
        /*0a10*/ 	.word	0x000000ff
        /*0a14*/ 	.word	0x000001b0
        /*0a18*/ 	.short	0x010a
        /*0a1a*/ 	.byte	0x2c
	.zero		1


	//   ....[143]....
        /*0a1c*/ 	.word	0x00006560
        /*0a20*/ 	.word	0x000000ff
        /*0a24*/ 	.word	0x00000000
        /*0a28*/ 	.short	0x0101
        /*0a2a*/ 	.byte	0x04
	.zero		1


	//   ....[144]....
        /*0a2c*/ 	.word	0x00006580
        /*0a30*/ 	.word	0x000000ff
        /*0a34*/ 	.word	0x000001f0
        /*0a38*/ 	.short	0x010a
        /*0a3a*/ 	.byte	0x30
	.zero		1


	//   ....[145]....
        /*0a3c*/ 	.word	0x00008200
        /*0a40*/ 	.word	0x000000ff
        /*0a44*/ 	.word	0x00000000
        /*0a48*/ 	.short	0x0101
        /*0a4a*/ 	.byte	0x05
	.zero		1


	//   ....[146]....
        /*0a4c*/ 	.word	0x00009320
        /*0a50*/ 	.word	0x00000003
        /*0a54*/ 	.word	0x00000240
        /*0a58*/ 	.short	0x010a
        /*0a5a*/ 	.byte	0xff
	.zero		1


	//   ....[147]....
        /*0a5c*/ 	.word	0x00009380
        /*0a60*/ 	.word	0x00000002
        /*0a64*/ 	.word	0x000000d8
        /*0a68*/ 	.short	0x010a
        /*0a6a*/ 	.byte	0xff
	.zero		1


	//   ....[148]....
        /*0a6c*/ 	.word	0x000093e0
        /*0a70*/ 	.word	0x00000002
        /*0a74*/ 	.word	0x000000d8
        /*0a78*/ 	.short	0x010a
        /*0a7a*/ 	.byte	0xff
	.zero		1


	//   ....[149]....
        /*0a7c*/ 	.word	0x00009430
        /*0a80*/ 	.word	0x00000002
        /*0a84*/ 	.word	0x000001d0
        /*0a88*/ 	.short	0x010a
        /*0a8a*/ 	.byte	0xff
	.zero		1


	//   ....[150]....
        /*0a8c*/ 	.word	0x00009490
        /*0a90*/ 	.word	0x00000000
        /*0a94*/ 	.word	0x00000000
        /*0a98*/ 	.short	0x010a
        /*0a9a*/ 	.byte	0xff
	.zero		1


	//   ....[151]....
        /*0a9c*/ 	.word	0x000094f0
        /*0aa0*/ 	.word	0x00000000
        /*0aa4*/ 	.word	0x00000000
        /*0aa8*/ 	.short	0x010a
        /*0aaa*/ 	.byte	0xff
	.zero		1


	//   ....[152]....
        /*0aac*/ 	.word	0x00009550
        /*0ab0*/ 	.word	0x00000000
        /*0ab4*/ 	.word	0x00000000
        /*0ab8*/ 	.short	0x010a
        /*0aba*/ 	.byte	0xff
	.zero		1


	//   ....[153]....
        /*0abc*/ 	.word	0x000095b0
        /*0ac0*/ 	.word	0x00000000
        /*0ac4*/ 	.word	0x00000000
        /*0ac8*/ 	.short	0x010a
        /*0aca*/ 	.byte	0xff
	.zero		1


	//   ....[154]....
        /*0acc*/ 	.word	0x00009610
        /*0ad0*/ 	.word	0x00000000
        /*0ad4*/ 	.word	0x00000000
        /*0ad8*/ 	.short	0x010a
        /*0ada*/ 	.byte	0xff
	.zero		1


	//   ....[155]....
        /*0adc*/ 	.word	0x00009670
        /*0ae0*/ 	.word	0x00000000
        /*0ae4*/ 	.word	0x00000000
        /*0ae8*/ 	.short	0x010a
        /*0aea*/ 	.byte	0xff
	.zero		1


	//   ....[156]....
        /*0aec*/ 	.word	0x000096d0
        /*0af0*/ 	.word	0x00000000
        /*0af4*/ 	.word	0x00000000
        /*0af8*/ 	.short	0x010a
        /*0afa*/ 	.byte	0xff
	.zero		1


	//   ....[157]....
        /*0afc*/ 	.word	0x00009730
        /*0b00*/ 	.word	0x00000000
        /*0b04*/ 	.word	0x00000000
        /*0b08*/ 	.short	0x010a
        /*0b0a*/ 	.byte	0xff
	.zero		1


	//   ....[158]....
        /*0b0c*/ 	.word	0x00009790
        /*0b10*/ 	.word	0x00000000
        /*0b14*/ 	.word	0x00000000
        /*0b18*/ 	.short	0x010a
        /*0b1a*/ 	.byte	0xff
	.zero		1


	//   ....[159]....
        /*0b1c*/ 	.word	0x000097f0
        /*0b20*/ 	.word	0x00000000
        /*0b24*/ 	.word	0x00000000
        /*0b28*/ 	.short	0x010a
        /*0b2a*/ 	.byte	0xff
	.zero		1


	//   ....[160]....
        /*0b2c*/ 	.word	0x00009850
        /*0b30*/ 	.word	0x00000000
        /*0b34*/ 	.word	0x00000000
        /*0b38*/ 	.short	0x010a
        /*0b3a*/ 	.byte	0xff
	.zero		1


	//   ....[161]....
        /*0b3c*/ 	.word	0x000098b0
        /*0b40*/ 	.word	0x00000000
        /*0b44*/ 	.word	0x00000000
        /*0b48*/ 	.short	0x010a
        /*0b4a*/ 	.byte	0xff
	.zero		1


	//   ....[162]....
        /*0b4c*/ 	.word	0x00009910
        /*0b50*/ 	.word	0x00000000
        /*0b54*/ 	.word	0x00000000
        /*0b58*/ 	.short	0x010a
        /*0b5a*/ 	.byte	0xff
	.zero		1


	//   ....[163]....
        /*0b5c*/ 	.word	0x00009970
        /*0b60*/ 	.word	0x00000000
        /*0b64*/ 	.word	0x00000000
        /*0b68*/ 	.short	0x010a
        /*0b6a*/ 	.byte	0xff
	.zero		1


	//   ....[164]....
        /*0b6c*/ 	.word	0x000099d0
        /*0b70*/ 	.word	0x00000000
        /*0b74*/ 	.word	0x00000000
        /*0b78*/ 	.short	0x010a
        /*0b7a*/ 	.byte	0xff
	.zero		1


	//   ....[165]....
        /*0b7c*/ 	.word	0x00009a30
        /*0b80*/ 	.word	0x00000000
        /*0b84*/ 	.word	0x00000000
        /*0b88*/ 	.short	0x010a
        /*0b8a*/ 	.byte	0xff
	.zero		1


	//   ....[166]....
        /*0b8c*/ 	.word	0x00009a90
        /*0b90*/ 	.word	0x00000000
        /*0b94*/ 	.word	0x00000000
        /*0b98*/ 	.short	0x010a
        /*0b9a*/ 	.byte	0xff
	.zero		1


	//   ....[167]....
        /*0b9c*/ 	.word	0x00009af0
        /*0ba0*/ 	.word	0x00000000
        /*0ba4*/ 	.word	0x00000000
        /*0ba8*/ 	.short	0x010a
        /*0baa*/ 	.byte	0xff
	.zero		1


	//   ....[168]....
        /*0bac*/ 	.word	0x00009b50
        /*0bb0*/ 	.word	0x00000000
        /*0bb4*/ 	.word	0x00000000
        /*0bb8*/ 	.short	0x010a
        /*0bba*/ 	.byte	0xff
	.zero		1


	//   ....[169]....
        /*0bbc*/ 	.word	0x00009bb0
        /*0bc0*/ 	.word	0x00000000
        /*0bc4*/ 	.word	0x00000000
        /*0bc8*/ 	.short	0x010a
        /*0bca*/ 	.byte	0xff
	.zero		1


	//   ....[170]....
        /*0bcc*/ 	.word	0x00009c10
        /*0bd0*/ 	.word	0x00000000
        /*0bd4*/ 	.word	0x00000000
        /*0bd8*/ 	.short	0x010a
        /*0bda*/ 	.byte	0xff
	.zero		1


	//   ....[171]....
        /*0bdc*/ 	.word	0x00009c70
        /*0be0*/ 	.word	0x00000000
        /*0be4*/ 	.word	0x00000000
        /*0be8*/ 	.short	0x010a
        /*0bea*/ 	.byte	0xff
	.zero		1


	//   ....[172]....
        /*0bec*/ 	.word	0x00009cd0
        /*0bf0*/ 	.word	0x00000000
        /*0bf4*/ 	.word	0x00000000
        /*0bf8*/ 	.short	0x010a
        /*0bfa*/ 	.byte	0xff
	.zero		1


	//   ....[173]....
        /*0bfc*/ 	.word	0x00009d30
        /*0c00*/ 	.word	0x00000000
        /*0c04*/ 	.word	0x00000000
        /*0c08*/ 	.short	0x010a
        /*0c0a*/ 	.byte	0xff
	.zero		1


	//   ....[174]....
        /*0c0c*/ 	.word	0x00009d90
        /*0c10*/ 	.word	0x00000000
        /*0c14*/ 	.word	0x00000000
        /*0c18*/ 	.short	0x010a
        /*0c1a*/ 	.byte	0xff
	.zero		1


	//   ....[175]....
        /*0c1c*/ 	.word	0x00009df0
        /*0c20*/ 	.word	0x00000000
        /*0c24*/ 	.word	0x00000000
        /*0c28*/ 	.short	0x010a
        /*0c2a*/ 	.byte	0xff
	.zero		1


	//   ....[176]....
        /*0c2c*/ 	.word	0x00009e40
        /*0c30*/ 	.word	0x00000000
        /*0c34*/ 	.word	0x00000230
        /*0c38*/ 	.short	0x010a
        /*0c3a*/ 	.byte	0xff
	.zero		1


	//   ....[177]....
        /*0c3c*/ 	.word	0x00009ea0
        /*0c40*/ 	.word	0x00000000
        /*0c44*/ 	.word	0x000001e0
        /*0c48*/ 	.short	0x010a
        /*0c4a*/ 	.byte	0xff
	.zero		1


	//   ....[178]....
        /*0c4c*/ 	.word	0x00009ef0
        /*0c50*/ 	.word	0x00000000
        /*0c54*/ 	.word	0x000001d0
        /*0c58*/ 	.short	0x010a
        /*0c5a*/ 	.byte	0xff
	.zero		1


	//   ....[179]....
        /*0c5c*/ 	.word	0x00009f50
        /*0c60*/ 	.word	0x00000000
        /*0c64*/ 	.word	0x000001e0
        /*0c68*/ 	.short	0x010a
        /*0c6a*/ 	.byte	0xff
	.zero		1


	//   ....[180]....
        /*0c6c*/ 	.word	0x00009fa0
        /*0c70*/ 	.word	0x00000000
        /*0c74*/ 	.word	0x000001d0
        /*0c78*/ 	.short	0x010a
        /*0c7a*/ 	.byte	0xff
	.zero		1


	//   ....[181]....
        /*0c7c*/ 	.word	0x0000a000
        /*0c80*/ 	.word	0x00000003
        /*0c84*/ 	.word	0x00000210
        /*0c88*/ 	.short	0x010a
        /*0c8a*/ 	.byte	0xff
	.zero		1


	//   ....[182]....
        /*0c8c*/ 	.word	0x0000a060
        /*0c90*/ 	.word	0x00000000
        /*0c94*/ 	.word	0x00000000
        /*0c98*/ 	.short	0x010a
        /*0c9a*/ 	.byte	0xff
	.zero		1


	//   ....[183]....
        /*0c9c*/ 	.word	0x0000a0c0
        /*0ca0*/ 	.word	0x00000000
        /*0ca4*/ 	.word	0x00000000
        /*0ca8*/ 	.short	0x010a
        /*0caa*/ 	.byte	0xff
	.zero		1


	//   ....[184]....
        /*0cac*/ 	.word	0x0000a120
        /*0cb0*/ 	.word	0x00000000
        /*0cb4*/ 	.word	0x00000000
        /*0cb8*/ 	.short	0x010a
        /*0cba*/ 	.byte	0xff
	.zero		1


	//   ....[185]....
        /*0cbc*/ 	.word	0x0000a180
        /*0cc0*/ 	.word	0x00000000
        /*0cc4*/ 	.word	0x00000000
        /*0cc8*/ 	.short	0x010a
        /*0cca*/ 	.byte	0xff
	.zero		1


	//   ....[186]....
        /*0ccc*/ 	.word	0x0000a1e0
        /*0cd0*/ 	.word	0x00000000
        /*0cd4*/ 	.word	0x00000000
        /*0cd8*/ 	.short	0x010a
        /*0cda*/ 	.byte	0xff
	.zero		1


	//   ....[187]....
        /*0cdc*/ 	.word	0x0000a230
        /*0ce0*/ 	.word	0x00000000
        /*0ce4*/ 	.word	0x000001d0
        /*0ce8*/ 	.short	0x010a
        /*0cea*/ 	.byte	0xff
	.zero		1


	//   ....[188]....
        /*0cec*/ 	.word	0x0000a290
        /*0cf0*/ 	.word	0x00000000
        /*0cf4*/ 	.word	0x000001c8
        /*0cf8*/ 	.short	0x010a
        /*0cfa*/ 	.byte	0xff
	.zero		1


	//   ....[189]....
        /*0cfc*/ 	.word	0x0000a2f0
        /*0d00*/ 	.word	0x00000000
        /*0d04*/ 	.word	0x000001b8
        /*0d08*/ 	.short	0x010a
        /*0d0a*/ 	.byte	0xff
	.zero		1


	//   ....[190]....
        /*0d0c*/ 	.word	0x0000a340
        /*0d10*/ 	.word	0x00000000
        /*0d14*/ 	.word	0x000001d0
        /*0d18*/ 	.short	0x010a
        /*0d1a*/ 	.byte	0xff
	.zero		1


	//   ....[191]....
        /*0d1c*/ 	.word	0x0000a3a0
        /*0d20*/ 	.word	0x00000000
        /*0d24*/ 	.word	0x000001b0
        /*0d28*/ 	.short	0x010a
        /*0d2a*/ 	.byte	0xff
	.zero		1


	//   ....[192]....
        /*0d2c*/ 	.word	0x0000a400
        /*0d30*/ 	.word	0x00000003
        /*0d34*/ 	.word	0x000001f0
        /*0d38*/ 	.short	0x010a
        /*0d3a*/ 	.byte	0xff
	.zero		1


	//----- nvinfo : EIATTR_NUM_MBARRIERS
	.align		4
.L_44:
        /*0d3c*/ 	.byte	0x03, 0x38
        /*0d3e*/ 	.short	0x004a


	//----- nvinfo : EIATTR_EXIT_INSTR_OFFSETS
	.align		4
        /*0d40*/ 	.byte	0x04, 0x1c
        /*0d42*/ 	.short	(.L_46 - .L_45)


	//   ....[0]....
.L_45:
        /*0d44*/ 	.word	0x00003490


	//   ....[1]....
        /*0d48*/ 	.word	0x00003980


	//   ....[2]....
        /*0d4c*/ 	.word	0x000039e0


	//   ....[3]....
        /*0d50*/ 	.word	0x000047e0


	//   ....[4]....
        /*0d54*/ 	.word	0x000056e0


	//   ....[5]....
        /*0d58*/ 	.word	0x00005720


	//   ....[6]....
        /*0d5c*/ 	.word	0x00009310


	//----- nvinfo : EIATTR_MAX_THREADS
	.align		4
.L_46:
        /*0d60*/ 	.byte	0x04, 0x05
        /*0d62*/ 	.short	(.L_48 - .L_47)
.L_47:
        /*0d64*/ 	.word	0x00000100
        /*0d68*/ 	.word	0x00000001
        /*0d6c*/ 	.word	0x00000001


	//----- nvinfo : EIATTR_CRS_STACK_SIZE
	.align		4
.L_48:
        /*0d70*/ 	.byte	0x04, 0x1e
        /*0d72*/ 	.short	(.L_50 - .L_49)
.L_49:
        /*0d74*/ 	.word	0x00000000


	//----- nvinfo : EIATTR_CBANK_PARAM_SIZE
	.align		4
.L_50:
        /*0d78*/ 	.byte	0x03, 0x19
        /*0d7a*/ 	.short	0x0800


	//----- nvinfo : EIATTR_PARAM_CBANK
	.align		4
        /*0d7c*/ 	.byte	0x04, 0x0a
        /*0d7e*/ 	.short	(.L_52 - .L_51)
	.align		4
.L_51:
        /*0d80*/ 	.word	index@(.nv.constant0._ZN7cutlass13device_kernelINS_4gemm6kernel13GemmUniversalIN4cute5tupleIJiiiiEEENS1_10collective13CollectiveMmaINS1_35MainloopSm100TmaUmmaWarpSpecializedILi27ELi2ELi4ENS5_IJNS4_1CILi1EEESB_SB_EEEEENS5_IJNSA_ILi64EEENSA_ILi176EEENSA_ILi32EEEEEENS_12float_e4m3_tENS5_IJlSB_lEEESI_SJ_NS4_8TiledMMAINS4_8MMA_AtomIJNS4_10MMA_TraitsINS4_19SM100_MMA_F8F6F4_SSEJSI_SI_fSE_SF_NS4_17integral_constantINS4_4UMMA5MajorELSQ_0EEESR_NSO_INSP_7ScaleInELSS_0EEEST_EEEEEENS4_6LayoutISC_NS5_IJNSA_ILi0EEESX_SX_EEEEENS5_IJNS4_10UnderscoreES10_S10_EEEEENS4_13SM90_TMA_LOADENS4_14ComposedLayoutINS4_7SwizzleILi1ELi4ELi3EEENS4_18smem_ptr_flag_bitsILi8EEENSW_INS5_IJNSA_ILi8EEESG_EEENS5_IJSG_SB_EEEEEEEvNS4_8identityES13_S1D_vS1E_EENS_8epilogue10collective18CollectiveEpilogueINS1G_23Sm100TmaWarpSpecializedILi1ELi1ELi88ELb0ELb0EEEJSH_NS5_IJNSW_ISE_SB_EENSW_ISF_SB_EEEEESI_SJ_SI_SJ_NS1G_6fusion15FusionCallbacksIS1K_NS1O_17LinearCombinationISI_fSI_fLNS_15FloatRoundStyleE2EEESH_S1N_JEEENS4_5SM1004TMEM4LOAD25SM100_TMEM_LOAD_16dp32b8xES13_NS14_INS15_ILi0ELi4ELi3EEES18_NSW_INS5_IJS19_NSA_ILi16EEEEEENS5_IJS1Z_SB_EEEEEEENS4_39AutoVectorizingCopyWithAssumedAlignmentILi128EEENS4_14SM90_TMA_STOREES23_S25_S25_EEEvvEEEEvNT_6ParamsE)
        /*0d84*/ 	.short	0x0380
        /*0d86*/ 	.short	0x0800


	//----- nvinfo : EIATTR_SW_WAR
	.align		4
.L_52:
        /*0d88*/ 	.byte	0x04, 0x36
        /*0d8a*/ 	.short	(.L_54 - .L_53)
.L_53:
        /*0d8c*/ 	.word	0x00000008
.L_54:


//--------------------- .nv.callgraph             --------------------------
	.section	.nv.callgraph,"",@"SHT_CUDA_CALLGRAPH"
	.align	4
	.sectionentsize	8
	.align		4
        /*0000*/ 	.word	0x00000000
	.align		4
        /*0004*/ 	.word	0xffffffff
	.align		4
        /*0008*/ 	.word	index@(_ZN7cutlass13device_kernelINS_4gemm6kernel13GemmUniversalIN4cute5tupleIJiiiiEEENS1_10collective13CollectiveMmaINS1_35MainloopSm100TmaUmmaWarpSpecializedILi27ELi2ELi4ENS5_IJNS4_1CILi1EEESB_SB_EEEEENS5_IJNSA_ILi64EEENSA_ILi176EEENSA_ILi32EEEEEENS_12float_e4m3_tENS5_IJlSB_lEEESI_SJ_NS4_8TiledMMAINS4_8MMA_AtomIJNS4_10MMA_TraitsINS4_19SM100_MMA_F8F6F4_SSEJSI_SI_fSE_SF_NS4_17integral_constantINS4_4UMMA5MajorELSQ_0EEESR_NSO_INSP_7ScaleInELSS_0EEEST_EEEEEENS4_6LayoutISC_NS5_IJNSA_ILi0EEESX_SX_EEEEENS5_IJNS4_10UnderscoreES10_S10_EEEEENS4_13SM90_TMA_LOADENS4_14ComposedLayoutINS4_7SwizzleILi1ELi4ELi3EEENS4_18smem_ptr_flag_bitsILi8EEENSW_INS5_IJNSA_ILi8EEESG_EEENS5_IJSG_SB_EEEEEEEvNS4_8identityES13_S1D_vS1E_EENS_8epilogue10collective18CollectiveEpilogueINS1G_23Sm100TmaWarpSpecializedILi1ELi1ELi88ELb0ELb0EEEJSH_NS5_IJNSW_ISE_SB_EENSW_ISF_SB_EEEEESI_SJ_SI_SJ_NS1G_6fusion15FusionCallbacksIS1K_NS1O_17LinearCombinationISI_fSI_fLNS_15FloatRoundStyleE2EEESH_S1N_JEEENS4_5SM1004TMEM4LOAD25SM100_TMEM_LOAD_16dp32b8xES13_NS14_INS15_ILi0ELi4ELi3EEES18_NSW_INS5_IJS19_NSA_ILi16EEEEEENS5_IJS1Z_SB_EEEEEEENS4_39AutoVectorizingCopyWithAssumedAlignmentILi128EEENS4_14SM90_TMA_STOREES23_S25_S25_EEEvvEEEEvNT_6ParamsE)
	.align		4
        /*000c*/ 	.word	index@(__assertfail)
	.align		4
        /*0010*/ 	.word	0x00000000
	.align		4
        /*0014*/ 	.word	0xfffffffe
	.align		4
        /*0018*/ 	.word	0x00000000
	.align		4
        /*001c*/ 	.word	0xfffffffd
	.align		4
        /*0020*/ 	.word	0x00000000
	.align		4
        /*0024*/ 	.word	0xfffffffc


//--------------------- .nv.constant4             --------------------------
	.section	.nv.constant4,"a",@progbits
	.align	8
	.align		8
.nv.constant4:
        /*0000*/ 	.dword	__assertfail
	.align		8
        /*0008*/ 	.dword	__unnamed_1
	.align		8
        /*0010*/ 	.dword	_ZN40_INTERNAL_5dff6d7f_4_k_cu_5ef454e6_156174cuda3std3__45__cpo5beginE
	.align		8
        /*0018*/ 	.dword	_ZN40_INTERNAL_5dff6d7f_4_k_cu_5ef454e6_156174cuda3std3__45__cpo3endE
	.align		8
        /*0020*/ 	.dword	_ZN40_INTERNAL_5dff6d7f_4_k_cu_5ef454e6_156174cuda3std3__45__cpo6cbeginE
	.align		8
        /*0028*/ 	.dword	_ZN40_INTERNAL_5dff6d7f_4_k_cu_5ef454e6_156174cuda3std3__45__cpo4cendE
	.align		8
        /*0030*/ 	.dword	_ZN40_INTERNAL_5dff6d7f_4_k_cu_5ef454e6_156174cuda3std3__442_GLOBAL__N__5dff6d7f_4_k_cu_5ef454e6_156176ignoreE
	.align		8
        /*0038*/ 	.dword	_ZN40_INTERNAL_5dff6d7f_4_k_cu_5ef454e6_156174cuda3std3__419piecewise_constructE
	.align		8
        /*0040*/ 	.dword	_ZN40_INTERNAL_5dff6d7f_4_k_cu_5ef454e6_156174cuda3std3__48in_placeE
	.align		8
        /*0048*/ 	.dword	_ZN40_INTERNAL_5dff6d7f_4_k_cu_5ef454e6_156174cuda3std6ranges3__45__cpo4swapE
	.align		8
        /*0050*/ 	.dword	_ZN40_INTERNAL_5dff6d7f_4_k_cu_5ef454e6_156174cuda3std6ranges3__45__cpo9iter_moveE
	.align		8
        /*0058*/ 	.dword	_ZN40_INTERNAL_5dff6d7f_4_k_cu_5ef454e6_156174cute7productE
	.align		8
        /*0060*/ 	.dword	_ZN40_INTERNAL_5dff6d7f_4_k_cu_5ef454e6_156174cute1_E
	.align		8
        /*0068*/ 	.dword	$str$25
	.align		8
        /*0070*/ 	.dword	$str$26


//--------------------- .text._ZN7cutlass13device_kernelINS_4gemm6kernel13GemmUniversalIN4cute5tupleIJiiiiEEENS1_10collective13CollectiveMmaINS1_35MainloopSm100TmaUmmaWarpSpecializedILi27ELi2ELi4ENS5_IJNS4_1CILi1EEESB_SB_EEEEENS5_IJNSA_ILi64EEENSA_ILi176EEENSA_ILi32EEEEEENS_12float_e4m3_tENS5_IJlSB_lEEESI_SJ_NS4_8TiledMMAINS4_8MMA_AtomIJNS4_10MMA_TraitsINS4_19SM100_MMA_F8F6F4_SSEJSI_SI_fSE_SF_NS4_17integral_constantINS4_4UMMA5MajorELSQ_0EEESR_NSO_INSP_7ScaleInELSS_0EEEST_EEEEEENS4_6LayoutISC_NS5_IJNSA_ILi0EEESX_SX_EEEEENS5_IJNS4_10UnderscoreES10_S10_EEEEENS4_13SM90_TMA_LOADENS4_14ComposedLayoutINS4_7SwizzleILi1ELi4ELi3EEENS4_18smem_ptr_flag_bitsILi8EEENSW_INS5_IJNSA_ILi8EEESG_EEENS5_IJSG_SB_EEEEEEEvNS4_8identityES13_S1D_vS1E_EENS_8epilogue10collective18CollectiveEpilogueINS1G_23Sm100TmaWarpSpecializedILi1ELi1ELi88ELb0ELb0EEEJSH_NS5_IJNSW_ISE_SB_EENSW_ISF_SB_EEEEESI_SJ_SI_SJ_NS1G_6fusion15FusionCallbacksIS1K_NS1O_17LinearCombinationISI_fSI_fLNS_15FloatRoundStyleE2EEESH_S1N_JEEENS4_5SM1004TMEM4LOAD25SM100_TMEM_LOAD_16dp32b8xES13_NS14_INS15_ILi0ELi4ELi3EEES18_NSW_INS5_IJS19_NSA_ILi16EEEEEENS5_IJS1Z_SB_EEEEEEENS4_39AutoVectorizingCopyWithAssumedAlignmentILi128EEENS4_14SM90_TMA_STOREES23_S25_S25_EEEvvEEEEvNT_6ParamsE --------------------------
	.section	.text._ZN7cutlass13device_kernelINS_4gemm6kernel13GemmUniversalIN4cute5tupleIJiiiiEEENS1_10collective13CollectiveMmaINS1_35MainloopSm100TmaUmmaWarpSpecializedILi27ELi2ELi4ENS5_IJNS4_1CILi1EEESB_SB_EEEEENS5_IJNSA_ILi64EEENSA_ILi176EEENSA_ILi32EEEEEENS_12float_e4m3_tENS5_IJlSB_lEEESI_SJ_NS4_8TiledMMAINS4_8MMA_AtomIJNS4_10MMA_TraitsINS4_19SM100_MMA_F8F6F4_SSEJSI_SI_fSE_SF_NS4_17integral_constantINS4_4UMMA5MajorELSQ_0EEESR_NSO_INSP_7ScaleInELSS_0EEEST_EEEEEENS4_6LayoutISC_NS5_IJNSA_ILi0EEESX_SX_EEEEENS5_IJNS4_10UnderscoreES10_S10_EEEEENS4_13SM90_TMA_LOADENS4_14ComposedLayoutINS4_7SwizzleILi1ELi4ELi3EEENS4_18smem_ptr_flag_bitsILi8EEENSW_INS5_IJNSA_ILi8EEESG_EEENS5_IJSG_SB_EEEEEEEvNS4_8identityES13_S1D_vS1E_EENS_8epilogue10collective18CollectiveEpilogueINS1G_23Sm100TmaWarpSpecializedILi1ELi1ELi88ELb0ELb0EEEJSH_NS5_IJNSW_ISE_SB_EENSW_ISF_SB_EEEEESI_SJ_SI_SJ_NS1G_6fusion15FusionCallbacksIS1K_NS1O_17LinearCombinationISI_fSI_fLNS_15FloatRoundStyleE2EEESH_S1N_JEEENS4_5SM1004TMEM4LOAD25SM100_TMEM_LOAD_16dp32b8xES13_NS14_INS15_ILi0ELi4ELi3EEES18_NSW_INS5_IJS19_NSA_ILi16EEEEEENS5_IJS1Z_SB_EEEEEEENS4_39AutoVectorizingCopyWithAssumedAlignmentILi128EEENS4_14SM90_TMA_STOREES23_S25_S25_EEEvvEEEEvNT_6ParamsE,"ax",@progbits
	.align	128
.text._ZN7cutlass13device_kernelINS_4gemm6kernel13GemmUniversalIN4cute5tupleIJiiiiEEENS1_10collective13CollectiveMmaINS1_35MainloopSm100TmaUmmaWarpSpecializedILi27ELi2ELi4ENS5_IJNS4_1CILi1EEESB_SB_EEEEENS5_IJNSA_ILi64EEENSA_ILi176EEENSA_ILi32EEEEEENS_12float_e4m3_tENS5_IJlSB_lEEESI_SJ_NS4_8TiledMMAINS4_8MMA_AtomIJNS4_10MMA_TraitsINS4_19SM100_MMA_F8F6F4_SSEJSI_SI_fSE_SF_NS4_17integral_constantINS4_4UMMA5MajorELSQ_0EEESR_NSO_INSP_7ScaleInELSS_0EEEST_EEEEEENS4_6LayoutISC_NS5_IJNSA_ILi0EEESX_SX_EEEEENS5_IJNS4_10UnderscoreES10_S10_EEEEENS4_13SM90_TMA_LOADENS4_14ComposedLayoutINS4_7SwizzleILi1ELi4ELi3EEENS4_18smem_ptr_flag_bitsILi8EEENSW_INS5_IJNSA_ILi8EEESG_EEENS5_IJSG_SB_EEEEEEEvNS4_8identityES13_S1D_vS1E_EENS_8epilogue10collective18CollectiveEpilogueINS1G_23Sm100TmaWarpSpecializedILi1ELi1ELi88ELb0ELb0EEEJSH_NS5_IJNSW_ISE_SB_EENSW_ISF_SB_EEEEESI_SJ_SI_SJ_NS1G_6fusion15FusionCallbacksIS1K_NS1O_17LinearCombinationISI_fSI_fLNS_15FloatRoundStyleE2EEESH_S1N_JEEENS4_5SM1004TMEM4LOAD25SM100_TMEM_LOAD_16dp32b8xES13_NS14_INS15_ILi0ELi4ELi3EEES18_NSW_INS5_IJS19_NSA_ILi16EEEEEENS5_IJS1Z_SB_EEEEEEENS4_39AutoVectorizingCopyWithAssumedAlignmentILi128EEENS4_14SM90_TMA_STOREES23_S25_S25_EEEvvEEEEvNT_6ParamsE:
        .type           _ZN7cutlass13device_kernelINS_4gemm6kernel13GemmUniversalIN4cute5tupleIJiiiiEEENS1_10collective13CollectiveMmaINS1_35MainloopSm100TmaUmmaWarpSpecializedILi27ELi2ELi4ENS5_IJNS4_1CILi1EEESB_SB_EEEEENS5_IJNSA_ILi64EEENSA_ILi176EEENSA_ILi32EEEEEENS_12float_e4m3_tENS5_IJlSB_lEEESI_SJ_NS4_8TiledMMAINS4_8MMA_AtomIJNS4_10MMA_TraitsINS4_19SM100_MMA_F8F6F4_SSEJSI_SI_fSE_SF_NS4_17integral_constantINS4_4UMMA5MajorELSQ_0EEESR_NSO_INSP_7ScaleInELSS_0EEEST_EEEEEENS4_6LayoutISC_NS5_IJNSA_ILi0EEESX_SX_EEEEENS5_IJNS4_10UnderscoreES10_S10_EEEEENS4_13SM90_TMA_LOADENS4_14ComposedLayoutINS4_7SwizzleILi1ELi4ELi3EEENS4_18smem_ptr_flag_bitsILi8EEENSW_INS5_IJNSA_ILi8EEESG_EEENS5_IJSG_SB_EEEEEEEvNS4_8identityES13_S1D_vS1E_EENS_8epilogue10collective18CollectiveEpilogueINS1G_23Sm100TmaWarpSpecializedILi1ELi1ELi88ELb0ELb0EEEJSH_NS5_IJNSW_ISE_SB_EENSW_ISF_SB_EEEEESI_SJ_SI_SJ_NS1G_6fusion15FusionCallbacksIS1K_NS1O_17LinearCombinationISI_fSI_fLNS_15FloatRoundStyleE2EEESH_S1N_JEEENS4_5SM1004TMEM4LOAD25SM100_TMEM_LOAD_16dp32b8xES13_NS14_INS15_ILi0ELi4ELi3EEES18_NSW_INS5_IJS19_NSA_ILi16EEEEEENS5_IJS1Z_SB_EEEEEEENS4_39AutoVectorizingCopyWithAssumedAlignmentILi128EEENS4_14SM90_TMA_STOREES23_S25_S25_EEEvvEEEEvNT_6ParamsE,@function
        .size           _ZN7cutlass13device_kernelINS_4gemm6kernel13GemmUniversalIN4cute5tupleIJiiiiEEENS1_10collective13CollectiveMmaINS1_35MainloopSm100TmaUmmaWarpSpecializedILi27ELi2ELi4ENS5_IJNS4_1CILi1EEESB_SB_EEEEENS5_IJNSA_ILi64EEENSA_ILi176EEENSA_ILi32EEEEEENS_12float_e4m3_tENS5_IJlSB_lEEESI_SJ_NS4_8TiledMMAINS4_8MMA_AtomIJNS4_10MMA_TraitsINS4_19SM100_MMA_F8F6F4_SSEJSI_SI_fSE_SF_NS4_17integral_constantINS4_4UMMA5MajorELSQ_0EEESR_NSO_INSP_7ScaleInELSS_0EEEST_EEEEEENS4_6LayoutISC_NS5_IJNSA_ILi0EEESX_SX_EEEEENS5_IJNS4_10UnderscoreES10_S10_EEEEENS4_13SM90_TMA_LOADENS4_14ComposedLayoutINS4_7SwizzleILi1ELi4ELi3EEENS4_18smem_ptr_flag_bitsILi8EEENSW_INS5_IJNSA_ILi8EEESG_EEENS5_IJSG_SB_EEEEEEEvNS4_8identityES13_S1D_vS1E_EENS_8epilogue10collective18CollectiveEpilogueINS1G_23Sm100TmaWarpSpecializedILi1ELi1ELi88ELb0ELb0EEEJSH_NS5_IJNSW_ISE_SB_EENSW_ISF_SB_EEEEESI_SJ_SI_SJ_NS1G_6fusion15FusionCallbacksIS1K_NS1O_17LinearCombinationISI_fSI_fLNS_15FloatRoundStyleE2EEESH_S1N_JEEENS4_5SM1004TMEM4LOAD25SM100_TMEM_LOAD_16dp32b8xES13_NS14_INS15_ILi0ELi4ELi3EEES18_NSW_INS5_IJS19_NSA_ILi16EEEEEENS5_IJS1Z_SB_EEEEEEENS4_39AutoVectorizingCopyWithAssumedAlignmentILi128EEENS4_14SM90_TMA_STOREES23_S25_S25_EEEvvEEEEvNT_6ParamsE,(.L_x_205 - _ZN7cutlass13device_kernelINS_4gemm6kernel13GemmUniversalIN4cute5tupleIJiiiiEEENS1_10collective13CollectiveMmaINS1_35MainloopSm100TmaUmmaWarpSpecializedILi27ELi2ELi4ENS5_IJNS4_1CILi1EEESB_SB_EEEEENS5_IJNSA_ILi64EEENSA_ILi176EEENSA_ILi32EEEEEENS_12float_e4m3_tENS5_IJlSB_lEEESI_SJ_NS4_8TiledMMAINS4_8MMA_AtomIJNS4_10MMA_TraitsINS4_19SM100_MMA_F8F6F4_SSEJSI_SI_fSE_SF_NS4_17integral_constantINS4_4UMMA5MajorELSQ_0EEESR_NSO_INSP_7ScaleInELSS_0EEEST_EEEEEENS4_6LayoutISC_NS5_IJNSA_ILi0EEESX_SX_EEEEENS5_IJNS4_10UnderscoreES10_S10_EEEEENS4_13SM90_TMA_LOADENS4_14ComposedLayoutINS4_7SwizzleILi1ELi4ELi3EEENS4_18smem_ptr_flag_bitsILi8EEENSW_INS5_IJNSA_ILi8EEESG_EEENS5_IJSG_SB_EEEEEEEvNS4_8identityES13_S1D_vS1E_EENS_8epilogue10collective18CollectiveEpilogueINS1G_23Sm100TmaWarpSpecializedILi1ELi1ELi88ELb0ELb0EEEJSH_NS5_IJNSW_ISE_SB_EENSW_ISF_SB_EEEEESI_SJ_SI_SJ_NS1G_6fusion15FusionCallbacksIS1K_NS1O_17LinearCombinationISI_fSI_fLNS_15FloatRoundStyleE2EEESH_S1N_JEEENS4_5SM1004TMEM4LOAD25SM100_TMEM_LOAD_16dp32b8xES13_NS14_INS15_ILi0ELi4ELi3EEES18_NSW_INS5_IJS19_NSA_ILi16EEEEEENS5_IJS1Z_SB_EEEEEEENS4_39AutoVectorizingCopyWithAssumedAlignmentILi128EEENS4_14SM90_TMA_STOREES23_S25_S25_EEEvvEEEEvNT_6ParamsE)
        .other          _ZN7cutlass13device_kernelINS_4gemm6kernel13GemmUniversalIN4cute5tupleIJiiiiEEENS1_10collective13CollectiveMmaINS1_35MainloopSm100TmaUmmaWarpSpecializedILi27ELi2ELi4ENS5_IJNS4_1CILi1EEESB_SB_EEEEENS5_IJNSA_ILi64EEENSA_ILi176EEENSA_ILi32EEEEEENS_12float_e4m3_tENS5_IJlSB_lEEESI_SJ_NS4_8TiledMMAINS4_8MMA_AtomIJNS4_10MMA_TraitsINS4_19SM100_MMA_F8F6F4_SSEJSI_SI_fSE_SF_NS4_17integral_constantINS4_4UMMA5MajorELSQ_0EEESR_NSO_INSP_7ScaleInELSS_0EEEST_EEEEEENS4_6LayoutISC_NS5_IJNSA_ILi0EEESX_SX_EEEEENS5_IJNS4_10UnderscoreES10_S10_EEEEENS4_13SM90_TMA_LOADENS4_14ComposedLayoutINS4_7SwizzleILi1ELi4ELi3EEENS4_18smem_ptr_flag_bitsILi8EEENSW_INS5_IJNSA_ILi8EEESG_EEENS5_IJSG_SB_EEEEEEEvNS4_8identityES13_S1D_vS1E_EENS_8epilogue10collective18CollectiveEpilogueINS1G_23Sm100TmaWarpSpecializedILi1ELi1ELi88ELb0ELb0EEEJSH_NS5_IJNSW_ISE_SB_EENSW_ISF_SB_EEEEESI_SJ_SI_SJ_NS1G_6fusion15FusionCallbacksIS1K_NS1O_17LinearCombinationISI_fSI_fLNS_15FloatRoundStyleE2EEESH_S1N_JEEENS4_5SM1004TMEM4LOAD25SM100_TMEM_LOAD_16dp32b8xES13_NS14_INS15_ILi0ELi4ELi3EEES18_NSW_INS5_IJS19_NSA_ILi16EEEEEENS5_IJS1Z_SB_EEEEEEENS4_39AutoVectorizingCopyWithAssumedAlignmentILi128EEENS4_14SM90_TMA_STOREES23_S25_S25_EEEvvEEEEvNT_6ParamsE,@"STO_CUDA_ENTRY STV_DEFAULT"
_ZN7cutlass13device_kernelINS_4gemm6kernel13GemmUniversalIN4cute5tupleIJiiiiEEENS1_10collective13CollectiveMmaINS1_35MainloopSm100TmaUmmaWarpSpecializedILi27ELi2ELi4ENS5_IJNS4_1CILi1EEESB_SB_EEEEENS5_IJNSA_ILi64EEENSA_ILi176EEENSA_ILi32EEEEEENS_12float_e4m3_tENS5_IJlSB_lEEESI_SJ_NS4_8TiledMMAINS4_8MMA_AtomIJNS4_10MMA_TraitsINS4_19SM100_MMA_F8F6F4_SSEJSI_SI_fSE_SF_NS4_17integral_constantINS4_4UMMA5MajorELSQ_0EEESR_NSO_INSP_7ScaleInELSS_0EEEST_EEEEEENS4_6LayoutISC_NS5_IJNSA_ILi0EEESX_SX_EEEEENS5_IJNS4_10UnderscoreES10_S10_EEEEENS4_13SM90_TMA_LOADENS4_14ComposedLayoutINS4_7SwizzleILi1ELi4ELi3EEENS4_18smem_ptr_flag_bitsILi8EEENSW_INS5_IJNSA_ILi8EEESG_EEENS5_IJSG_SB_EEEEEEEvNS4_8identityES13_S1D_vS1E_EENS_8epilogue10collective18CollectiveEpilogueINS1G_23Sm100TmaWarpSpecializedILi1ELi1ELi88ELb0ELb0EEEJSH_NS5_IJNSW_ISE_SB_EENSW_ISF_SB_EEEEESI_SJ_SI_SJ_NS1G_6fusion15FusionCallbacksIS1K_NS1O_17LinearCombinationISI_fSI_fLNS_15FloatRoundStyleE2EEESH_S1N_JEEENS4_5SM1004TMEM4LOAD25SM100_TMEM_LOAD_16dp32b8xES13_NS14_INS15_ILi0ELi4ELi3EEES18_NSW_INS5_IJS19_NSA_ILi16EEEEEENS5_IJS1Z_SB_EEEEEEENS4_39AutoVectorizingCopyWithAssumedAlignmentILi128EEENS4_14SM90_TMA_STOREES23_S25_S25_EEEvvEEEEvNT_6ParamsE:
[----:B------:R-:W1:Y:S01]  /*0000*/  LDC R1, c[0x0][0x37c] ;  /* 0x0000df00ff017b82 */ /* 0x000e620000000800 */
[----:B------:R-:W2:Y:S01]  /*0010*/  S2R R207, SR_TID.X ;  /* 0x0000000000cf7919 */ /* 0x000ea20000002100 */
[----:B------:R-:W3:Y:S01]  /*0020*/  LDCU.64 UR4, c[0x0][0x890] ;  /* 0x00011200ff0477ac */ /* 0x000ee20008000a00 */
[----:B------:R-:W-:Y:S02]  /*0030*/  PRMT R196, RZ, 0x7610, R196 ;  /* 0x00007610ffc47816 */ /* 0x000fe400000000c4 */
[----:B------:R-:W-:Y:S01]  /*0040*/  ELECT P5, URZ, PT ;  /* 0x0000000000ff782f */ /* 0x000fe200038a0000 */
[----:B------:R-:W4:Y:S01]  /*0050*/  LDCU.64 UR46, c[0x0][0x358] ;  /* 0x00006b00ff2e77ac */ /* 0x000f220008000a00 */
[----:B---3--:R-:W-:-:S04]  /*0060*/  UISETP.NE.U32.AND UP0, UPT, UR4, URZ, UPT ;  /* 0x000000ff0400728c */ /* 0x008fc8000bf05070 */
[----:B------:R-:W-:Y:S01]  /*0070*/  UISETP.NE.AND.EX UP0, UPT, UR5, URZ, UPT, UP0 ;  /* 0x000000ff0500728c */ /* 0x000fe2000bf05300 */
[----:B--2---:R-:W-:-:S05]  /*0080*/  SHF.R.U32.HI R202, RZ, 0x5, R207 ;  /* 0x00000005ffca7819 */ /* 0x004fca00000116cf */
[----:B------:R-:W2:Y:S02]  /*0090*/  SHFL.IDX PT, R0, R202, RZ, 0x1f ;  /* 0x00001fffca007589 */ /* 0x000ea400000e0000 */
[----:B--2---:R-:W-:Y:S01]  /*00a0*/  R2UR UR8, R0 ;  /* 0x00000000000872ca */ /* 0x004fe200000e0000 */
[----:B-1--4-:R-:W-:-:S14]  /*00b0*/  BRA.U UP0, `(.L_x_0) ;  /* 0x00000001002c7547 */ /* 0x012fdc000b800000 */
[----:B------:R-:W1:Y:S02]  /*00c0*/  LDCU.64 UR6, c[0x0][0x888] ;  /* 0x00011100ff0677ac */ /* 0x000e640008000a00 */
[----:B-1----:R-:W-:-:S04]  /*00d0*/  UISETP.NE.U32.AND UP0, UPT, UR6, URZ, UPT ;  /* 0x000000ff0600728c */ /* 0x002fc8000bf05070 */
[----:B------:R-:W-:-:S09]  /*00e0*/  UISETP.NE.AND.EX UP0, UPT, UR7, URZ, UPT, UP0 ;  /* 0x000000ff0700728c */ /* 0x000fd2000bf05300 */
[----:B------:R-:W-:Y:S05]  /*00f0*/  BRA.U !UP0, `(.L_x_1) ;  /* 0x0000000108147547 */ /* 0x000fea000b800000 */
[----:B------:R-:W1:Y:S02]  /*0100*/  LDC.64 R2, c[0x0][0x888] ;  /* 0x00022200ff027b82 */ /* 0x000e640000000a00 */
[----:B-1----:R-:W2:Y:S01]  /*0110*/  LDG.E R0, desc[UR46][R2.64] ;  /* 0x0000002e02007981 */ /* 0x002ea2000c1e1900 */
[----:B------:R-:W-:Y:S01]  /*0120*/  HFMA2 R196, -RZ, RZ, 0, 5.9604644775390625e-08 ;  /* 0x00000001ffc47431 */ /* 0x000fe200000001ff */
[----:B--2---:R-:W-:Y:S01]  /*0130*/  R2UR UR39, R0 ;  /* 0x00000000002772ca */ /* 0x004fe200000e0000 */
[----:B------:R-:W-:Y:S05]  /*0140*/  BRA `(.L_x_0) ;  /* 0x0000000000087947 */ /* 0x000fea0003800000 */
.L_x_1:
[----:B------:R-:W-:Y:S01]  /*0150*/  HFMA2 R196, -RZ, RZ, 0, 5.9604644775390625e-08 ;  /* 0x00000001ffc47431 */ /* 0x000fe200000001ff */
[----:B------:R-:W1:Y:S02]  /*0160*/  LDCU UR39, c[0x0][0x880] ;  /* 0x00011000ff2777ac */ /* 0x000e640008000800 */
.L_x_0:
[----:B------:R-:W2:Y:S02]  /*0170*/  LDCU.64 UR6, c[0x0][0x8b0] ;  /* 0x00011600ff0677ac */ /* 0x000ea40008000a00 */
[----:B--2---:R-:W-:-:S04]  /*0180*/  UISETP.NE.U32.AND UP0, UPT, UR6, URZ, UPT ;  /* 0x000000ff0600728c */ /* 0x004fc8000bf05070 */
[----:B------:R-:W-:-:S09]  /*0190*/  UISETP.NE.AND.EX UP0, UPT, UR7, URZ, UPT, UP0 ;  /* 0x000000ff0700728c */ /* 0x000fd2000bf05300 */
[----:B------:R-:W-:Y:S05]  /*01a0*/  BRA.U UP0, `(.L_x_2) ;  /* 0x0000000100207547 */ /* 0x000fea000b800000 */
[----:B------:R-:W2:Y:S02]  /*01b0*/  LDCU.64 UR6, c[0x0][0x8a8] ;  /* 0x00011500ff0677ac */ /* 0x000ea40008000a00 */
[----:B--2---:R-:W-:-:S04]  /*01c0*/  UISETP.NE.U32.AND UP0, UPT, UR6, URZ, UPT ;  /* 0x000000ff0600728c */ /* 0x004fc8000bf05070 */
[----:B------:R-:W-:-:S09]  /*01d0*/  UISETP.NE.AND.EX UP0, UPT, UR7, URZ, UPT, UP0 ;  /* 0x000000ff0700728c */ /* 0x000fd2000bf05300 */
[----:B------:R-:W-:Y:S05]  /*01e0*/  BRA.U !UP0, `(.L_x_3) ;  /* 0x00000001080c7547 */ /* 0x000fea000b800000 */
[----:B------:R-:W2:Y:S02]  /*01f0*/  LDC.64 R106, c[0x0][0x8a8] ;  /* 0x00022a00ff6a7b82 */ /* 0x000ea40000000a00 */
[----:B--2---:R2:W5:Y:S01]  /*0200*/  LDG.E R106, desc[UR46][R106.64] ;  /* 0x0000002e6a6a7981 */ /* 0x004562000c1e1900 */
[----:B------:R-:W-:Y:S05]  /*0210*/  BRA `(.L_x_2) ;  /* 0x0000000000047947 */ /* 0x000fea0003800000 */
.L_x_3:
[----:B------:R-:W3:Y:S02]  /*0220*/  LDC R106, c[0x0][0x8a0] ;  /* 0x00022800ff6a7b82 */ /* 0x000ee40000000800 */
.L_x_2:
[----:B------:R-:W-:Y:S01]  /*0230*/  IMAD.U32 R0, RZ, RZ, UR8 ;  /* 0x00000008ff007e24 */ /* 0x000fe2000f8e00ff */
[----:B------:R-:W-:Y:S04]  /*0240*/  BSSY.RECONVERGENT B0, `(.L_x_4) ;  /* 0x000000c000007945 */ /* 0x000fe80003800200 */
[C---:B------:R-:W-:Y:S02]  /*0250*/  ISETP.NE.OR P1, PT, R0.reuse, 0x1, !P5 ;  /* 0x000000010000780c */ /* 0x040fe40006f25670 */
[----:B------:R-:W-:-:S11]  /*0260*/  ISETP.NE.OR P0, PT, R0, 0x3, !P5 ;  /* 0x000000030000780c */ /* 0x000fd60006f05670 */
[----:B------:R-:W-:Y:S05]  /*0270*/  @P1 BRA `(.L_x_5) ;  /* 0x0000000000201947 */ /* 0x000fea0003800000 */
[----:B------:R-:W4:Y:S02]  /*0280*/  LDCU.64 UR6, c[0x0][0x348] ;  /* 0x00006900ff0677ac */ /* 0x000f240008000a00 */
[----:B----4-:R-:W-:Y:S02]  /*0290*/  UIADD3 UR10, UP1, UPT, UR6, 0x80, URZ ;  /* 0x00000080060a7890 */ /* 0x010fe4000ff3e0ff */
[----:B------:R-:W-:Y:S02]  /*02a0*/  UIADD3 UR6, UP0, UPT, UR6, 0x180, URZ ;  /* 0x0000018006067890 */ /* 0x000fe4000ff1e0ff */
[----:B------:R-:W-:Y:S02]  /*02b0*/  UIADD3.X UR11, UPT, UPT, URZ, UR7, URZ, UP1, !UPT ;  /* 0x00000007ff0b7290 */ /* 0x000fe40008ffe4ff */
[----:B------:R-:W-:-:S07]  /*02c0*/  UIADD3.X UR7, UPT, UPT, URZ, UR7, URZ, UP0, !UPT ;  /* 0x00000007ff077290 */ /* 0x000fce00087fe4ff */
[----:B------:R4:W-:Y:S02]  /*02d0*/  UTMACCTL.PF [UR10] ;  /* 0x000000000a0079b9 */ /* 0x0009e40008040000 */
[----:B------:R4:W-:Y:S02]  /*02e0*/  UTMACCTL.PF [UR6] ;  /* 0x00000000060079b9 */ /* 0x0009e40008040000 */
[----:B----4-:R-:W-:Y:S01]  /*02f0*/  NOP ;  /* 0x0000000000007918 */ /* 0x010fe20000000000 */
.L_x_5:
[----:B-1----:R-:W-:Y:S05]  /*0300*/  BSYNC.RECONVERGENT B0 ;  /* 0x0000000000007941 */ /* 0x002fea0003800200 */
.L_x_4:
[----:B------:R-:W-:Y:S04]  /*0310*/  BSSY.RECONVERGENT B0, `(.L_x_6) ;  /* 0x000000a000007945 */ /* 0x000fe80003800200 */
[----:B------:R-:W-:Y:S05]  /*0320*/  @P0 BRA `(.L_x_7) ;  /* 0x0000000000200947 */ /* 0x000fea0003800000 */
[----:B------:R-:W1:Y:S02]  /*0330*/  LDCU.64 UR6, c[0x0][0x348] ;  /* 0x00006900ff0677ac */ /* 0x000e640008000a00 */
[----:B-1----:R-:W-:Y:S02]  /*0340*/  UIADD3 UR10, UP1, UPT, UR6, 0x580, URZ ;  /* 0x00000580060a7890 */ /* 0x002fe4000ff3e0ff */
[----:B------:R-:W-:Y:S02]  /*0350*/  UIADD3 UR6, UP0, UPT, UR6, 0x680, URZ ;  /* 0x0000068006067890 */ /* 0x000fe4000ff1e0ff */
[----:B------:R-:W-:Y:S02]  /*0360*/  UIADD3.X UR11, UPT, UPT, URZ, UR7, URZ, UP1, !UPT ;  /* 0x00000007ff0b7290 */ /* 0x000fe40008ffe4ff */
[----:B------:R-:W-:-:S07]  /*0370*/  UIADD3.X UR7, UPT, UPT, URZ, UR7, URZ, UP0, !UPT ;  /* 0x00000007ff077290 */ /* 0x000fce00087fe4ff */
[----:B------:R1:W-:Y:S02]  /*0380*/  UTMACCTL.PF [UR10] ;  /* 0x000000000a0079b9 */ /* 0x0003e40008040000 */
[----:B------:R1:W-:Y:S02]  /*0390*/  UTMACCTL.PF [UR6] ;  /* 0x00000000060079b9 */ /* 0x0003e40008040000 */
[----:B-1----:R-:W-:Y:S01]  /*03a0*/  NOP ;  /* 0x0000000000007918 */ /* 0x002fe20000000000 */
.L_x_7:
[----:B------:R-:W-:Y:S05]  /*03b0*/  BSYNC.RECONVERGENT B0 ;  /* 0x0000000000007941 */ /* 0x000fea0003800200 */
.L_x_6:
[----:B------:R-:W1:Y:S01]  /*03c0*/  LDCU.64 UR6, c[0x0][0x888] ;  /* 0x00011100ff0677ac */ /* 0x000e620008000a00 */
[----:B------:R-:W-:Y:S02]  /*03d0*/  UISETP.EQ.U32.AND UP1, UPT, UR4, URZ, UPT ;  /* 0x000000ff0400728c */ /* 0x000fe4000bf22070 */
[----:B------:R-:W-:Y:S02]  /*03e0*/  UPLOP3.LUT UP2, UPT, UPT, UPT, UPT, 0x80, 0x8 ;  /* 0x000000000008789c */ /* 0x000fe40003f4f070 */
[----:B-1----:R-:W-:-:S04]  /*03f0*/  UISETP.NE.U32.AND UP0, UPT, UR6, URZ, UPT ;  /* 0x000000ff0600728c */ /* 0x002fc8000bf05070 */
[----:B------:R-:W-:-:S04]  /*0400*/  UISETP.NE.AND.EX UP0, UPT, UR7, URZ, UPT, UP0 ;  /* 0x000000ff0700728c */ /* 0x000fc8000bf05300 */
[----:B------:R-:W-:-:S04]  /*0410*/  UISETP.EQ.OR.EX UP3, UPT, UR5, URZ, !UP0, UP1 ;  /* 0x000000ff0500728c */ /* 0x000fc8000c762710 */
[----:B------:R-:W-:-:S05]  /*0420*/  UP2UR UR45, UPR, URZ, 0x8 ;  /* 0x00000008ff2d7883 */ /* 0x000fca0008000000 */
[----:B------:R-:W-:Y:S07]  /*0430*/  BRA.U !UP3, `(.L_x_8) ;  /* 0x000000010b207547 */ /* 0x000fee000b800000 */
[----:B------:R-:W-:Y:S01]  /*0440*/  UISETP.NE.U32.AND UP2, UPT, UR4, URZ, UPT ;  /* 0x000000ff0400728c */ /* 0x000fe2000bf45070 */
[----:B------:R-:W-:Y:S01]  /*0450*/  FSETP.NEU.AND P0, PT, RZ, UR39, PT ;  /* 0x00000027ff007c0b */ /* 0x000fe2000bf0d000 */
[----:B------:R-:W-:Y:S02]  /*0460*/  USEL UR4, URZ, 0xffffffff, UP0 ;  /* 0xffffffffff047887 */ /* 0x000fe40008000000 */
[----:B------:R-:W-:-:S10]  /*0470*/  UISETP.NE.AND.EX UP2, UPT, UR5, URZ, UPT, UP2 ;  /* 0x000000ff0500728c */ /* 0x000fd4000bf45320 */
[----:B------:R-:W-:Y:S01]  /*0480*/  VOTEU.ANY UP1, P0 ;  /* 0x0000000000ff7886 */ /* 0x000fe20000020100 */
[----:B------:R-:W-:-:S04]  /*0490*/  @!UP2 USEL UR4, URZ, 0xffffffff, UP1 ;  /* 0xffffffffff04a887 */ /* 0x000fc80008800000 */
[----:B------:R-:W-:-:S04]  /*04a0*/  ULOP3.LUT UR4, UR4, 0x1, URZ, 0xc0, !UPT ;  /* 0x0000000104047892 */ /* 0x000fc8000f8ec0ff */
[----:B------:R-:W-:-:S11]  /*04b0*/  UISETP.NE.U32.AND UP2, UPT, UR4, 0x1, UPT ;  /* 0x000000010400788c */ /* 0x000fd6000bf45070 */
.L_x_8:
[----:B------:R-:W1:Y:S01]  /*04c0*/  SHFL.IDX PT, R2, R202, RZ, 0x1f ;  /* 0x00001fffca027589 */ /* 0x000e6200000e0000 */
[----:B------:R-:W-:-:S04]  /*04d0*/  UISETP.NE.AND UP1, UPT, UR8, 0x2, UPT ;  /* 0x000000020800788c */ /* 0x000fc8000bf25270 */
[----:B------:R-:W-:Y:S01]  /*04e0*/  USEL UR6, URZ, 0x1, UP1 ;  /* 0x00000001ff067887 */ /* 0x000fe20008800000 */
[----:B-1----:R-:W-:-:S13]  /*04f0*/  ISETP.NE.AND P0, PT, R2, RZ, PT ;  /* 0x000000ff0200720c */ /* 0x002fda0003f05270 */
[----:B------:R-:W-:Y:S05]  /*0500*/  @P0 BRA `(.L_x_9) ;  /* 0x00000004000c0947 */ /* 0x000fea0003800000 */
[----:B------:R-:W-:Y:S01]  /*0510*/  ELECT P0, URZ, PT ;  /* 0x0000000000ff782f */ /* 0x000fe20003800000 */
[----:B------:R-:W-:-:S12]  /*0520*/  BSSY.RECONVERGENT B0, `(.L_x_9) ;  /* 0x0000041000007945 */ /* 0x000fd80003800200 */
[----:B------:R-:W-:Y:S05]  /*0530*/  @!P0 BRA `(.L_x_10) ;  /* 0x0000000000fc8947 */ /* 0x000fea0003800000 */
[----:B------:R-:W1:Y:S01]  /*0540*/  S2UR UR5, SR_CgaCtaId ;  /* 0x00000000000579c3 */ /* 0x000e620000008800 */
[----:B------:R-:W-:Y:S01]  /*0550*/  UMOV UR7, 0x400 ;  /* 0x0000040000077882 */ /* 0x000fe20000000000 */
[----:B------:R-:W-:Y:S02]  /*0560*/  UMOV UR4, 0x1 ;  /* 0x0000000100047882 */ /* 0x000fe40000000000 */
[----:B------:R-:W-:-:S04]  /*0570*/  UIADD3 UR10, UPT, UPT, -UR4, 0x100000, URZ ;  /* 0x00100000040a7890 */ /* 0x000fc8000fffe1ff */
[----:B------:R-:W-:Y:S02]  /*0580*/  USHF.L.U32 UR11, UR10, 0xb, URZ ;  /* 0x0000000b0a0b7899 */ /* 0x000fe400080006ff */
[----:B------:R-:W-:Y:S02]  /*0590*/  USHF.L.U32 UR10, UR10, 0x1, URZ ;  /* 0x000000010a0a7899 */ /* 0x000fe400080006ff */
[----:B-1----:R-:W-:Y:S01]  /*05a0*/  ULEA UR5, UR5, UR7, 0x18 ;  /* 0x0000000705057291 */ /* 0x002fe2000f8ec0ff */
[----:B------:R-:W1:Y:S11]  /*05b0*/  FENCE.VIEW.ASYNC.S ;  /* 0x00000000000073c6 */ /* 0x000e760000000000 */
[----:B-1----:R1:W4:Y:S01]  /*05c0*/  SYNCS.EXCH.64 URZ, [UR5], UR10 ;  /* 0x0000000a05ff75b2 */ /* 0x0023220008000100 */
[----:B------:R1:W1:Y:S01]  /*05d0*/  SYNCS.EXCH.64 URZ, [UR5+0xd8], UR10 ;  /* 0x0000d80a05ff75b2 */ /* 0x0002620008000100 */
        /* <DEDUP_REMOVED lines=52> */
[----:B----4-:R-:W-:Y:S01]  /*0920*/  NOP ;  /* 0x0000000000007918 */ /* 0x010fe20000000000 */
.L_x_10:
[----:B-1----:R-:W-:Y:S05]  /*0930*/  BSYNC.RECONVERGENT B0 ;  /* 0x0000000000007941 */ /* 0x002fea0003800200 */
.L_x_9:
[----:B------:R-:W1:Y:S01]  /*0940*/  SHFL.IDX PT, R2, R202, RZ, 0x1f ;  /* 0x00001fffca027589 */ /* 0x000e6200000e0000 */
[----:B------:R-:W-:Y:S01]  /*0950*/  NOP ;  /* 0x0000000000007918 */ /* 0x000fe20000000000 */
[----:B-1----:R-:W-:-:S13]  /*0960*/  ISETP.NE.AND P0, PT, R2, 0x1, PT ;  /* 0x000000010200780c */ /* 0x002fda0003f05270 */
[----:B------:R-:W-:Y:S05]  /*0970*/  @P0 BRA `(.L_x_11) ;  /* 0x0000000000400947 */ /* 0x000fea0003800000 */
[----:B------:R-:W1:Y:S01]  /*0980*/  S2UR UR7, SR_CgaCtaId ;  /* 0x00000000000779c3 */ /* 0x000e620000008800 */
[----:B------:R-:W-:Y:S01]  /*0990*/  UMOV UR9, 0x400 ;  /* 0x0000040000097882 */ /* 0x000fe20000000000 */
[----:B------:R-:W-:Y:S01]  /*09a0*/  UMOV UR5, 0x20 ;  /* 0x0000002000057882 */ /* 0x000fe20000000000 */
[----:B------:R-:W-:Y:S01]  /*09b0*/  UMOV UR4, 0x80 ;  /* 0x0000008000047882 */ /* 0x000fe20000000000 */
[----:B------:R-:W-:-:S04]  /*09c0*/  UIADD3 UR10, UPT, UPT, -UR5, 0x100000, URZ ;  /* 0x00100000050a7890 */ /* 0x000fc8000fffe1ff */
[----:B------:R-:W-:Y:S02]  /*09d0*/  USHF.L.U32 UR11, UR10, 0xb, URZ ;  /* 0x0000000b0a0b7899 */ /* 0x000fe400080006ff */
[----:B------:R-:W-:Y:S02]  /*09e0*/  USHF.L.U32 UR10, UR10, 0x1, URZ ;  /* 0x000000010a0a7899 */ /* 0x000fe400080006ff */
[----:B------:R-:W-:-:S04]  /*09f0*/  UIADD3 UR4, UPT, UPT, -UR4, 0x100000, URZ ;  /* 0x0010000004047890 */ /* 0x000fc8000fffe1ff */
[----:B------:R-:W-:Y:S02]  /*0a00*/  USHF.L.U32 UR5, UR4, 0xb, URZ ;  /* 0x0000000b04057899 */ /* 0x000fe400080006ff */
[----:B------:R-:W-:Y:S01]  /*0a10*/  USHF.L.U32 UR4, UR4, 0x1, URZ ;  /* 0x0000000104047899 */ /* 0x000fe200080006ff */
[----:B------:R-:W-:Y:S01]  /*0a20*/  ELECT P0, URZ, PT ;  /* 0x0000000000ff782f */ /* 0x000fe20003800000 */
[----:B-1----:R-:W-:Y:S01]  /*0a30*/  ULEA UR7, UR7, UR9, 0x18 ;  /* 0x0000000907077291 */ /* 0x002fe2000f8ec0ff */
[----:B------:R-:W1:Y:S11]  /*0a40*/  FENCE.VIEW.ASYNC.S ;  /* 0x00000000000073c6 */ /* 0x000e760000000000 */
[----:B-1----:R1:W4:Y:S01]  /*0a50*/  SYNCS.EXCH.64 URZ, [UR7+0x1b0], UR10 ;  /* 0x0001b00a07ff75b2 */ /* 0x0023220008000100 */
[----:B------:R1:W1:Y:S01]  /*0a60*/  SYNCS.EXCH.64 URZ, [UR7+0x1b8], UR4 ;  /* 0x0001b80407ff75b2 */ /* 0x0002620008000100 */
[----:B------:R-:W-:Y:S01]  /*0a70*/  NOP ;  /* 0x0000000000007918 */ /* 0x000fe20000000000 */
.L_x_11:
[----:B------:R-:W2:Y:S01]  /*0a80*/  SHFL.IDX PT, R2, R202, RZ, 0x1f ;  /* 0x00001fffca027589 */ /* 0x000ea200000e0000 */
[----:B------:R-:W-:Y:S01]  /*0a90*/  NOP ;  /* 0x0000000000007918 */ /* 0x000fe20000000000 */
[----:B--2---:R-:W-:-:S13]  /*0aa0*/  ISETP.NE.AND P0, PT, R2, 0x3, PT ;  /* 0x000000030200780c */ /* 0x004fda0003f05270 */
[----:B------:R-:W-:Y:S05]  /*0ab0*/  @P0 BRA `(.L_x_12) ;  /* 0x0000000000300947 */ /* 0x000fea0003800000 */
[----:B-1----:R-:W1:Y:S01]  /*0ac0*/  S2UR UR5, SR_CgaCtaId ;  /* 0x00000000000579c3 */ /* 0x002e620000008800 */
[----:B------:R-:W-:Y:S01]  /*0ad0*/  UMOV UR7, 0x400 ;  /* 0x0000040000077882 */ /* 0x000fe20000000000 */
[----:B------:R-:W-:Y:S01]  /*0ae0*/  UMOV UR4, 0x20 ;  /* 0x0000002000047882 */ /* 0x000fe20000000000 */
[----:B------:R-:W-:Y:S01]  /*0af0*/  ELECT P0, URZ, PT ;  /* 0x0000000000ff782f */ /* 0x000fe20003800000 */
[----:B------:R-:W-:-:S04]  /*0b00*/  UIADD3 UR10, UPT, UPT, -UR4, 0x100000, URZ ;  /* 0x00100000040a7890 */ /* 0x000fc8000fffe1ff */
[----:B------:R-:W-:Y:S02]  /*0b10*/  USHF.L.U32 UR11, UR10, 0xb, URZ ;  /* 0x0000000b0a0b7899 */ /* 0x000fe400080006ff */
[----:B------:R-:W-:Y:S02]  /*0b20*/  USHF.L.U32 UR10, UR10, 0x1, URZ ;  /* 0x000000010a0a7899 */ /* 0x000fe400080006ff */
[----:B-1----:R-:W-:Y:S01]  /*0b30*/  ULEA UR5, UR5, UR7, 0x18 ;  /* 0x0000000705057291 */ /* 0x002fe2000f8ec0ff */
[----:B------:R-:W1:Y:S11]  /*0b40*/  FENCE.VIEW.ASYNC.S ;  /* 0x00000000000073c6 */ /* 0x000e760000000000 */
[----:B-1----:R2:W1:Y:S01]  /*0b50*/  SYNCS.EXCH.64 URZ, [UR5+0x1c0], UR10 ;  /* 0x0001c00a05ff75b2 */ /* 0x0024620008000100 */
[----:B------:R2:W1:Y:S02]  /*0b60*/  SYNCS.EXCH.64 URZ, [UR5+0x1c8], UR10 ;  /* 0x0001c80a05ff75b2 */ /* 0x0004640008000100 */
[----:B--2---:R-:W-:Y:S01]  /*0b70*/  NOP ;  /* 0x0000000000007918 */ /* 0x004fe20000000000 */
.L_x_12:
[----:B------:R-:W2:Y:S01]  /*0b80*/  SHFL.IDX PT, R2, R202, RZ, 0x1f ;  /* 0x00001fffca027589 */ /* 0x000ea200000e0000 */
[----:B------:R-:W-:Y:S01]  /*0b90*/  NOP ;  /* 0x0000000000007918 */ /* 0x000fe20000000000 */
[----:B--2---:R-:W-:-:S13]  /*0ba0*/  ISETP.NE.AND P0, PT, R2, 0x4, PT ;  /* 0x000000040200780c */ /* 0x004fda0003f05270 */
[----:B------:R-:W-:Y:S05]  /*0bb0*/  @P0 BRA `(.L_x_13) ;  /* 0x00000000004c0947 */ /* 0x000fea0003800000 */
[----:B-1----:R-:W1:Y:S01]  /*0bc0*/  S2UR UR5, SR_CgaCtaId ;  /* 0x00000000000579c3 */ /* 0x002e620000008800 */
[----:B------:R-:W-:Y:S01]  /*0bd0*/  UMOV UR9, 0x100 ;  /* 0x0000010000097882 */ /* 0x000fe20000000000 */
[----:B------:R-:W-:Y:S01]  /*0be0*/  UMOV UR7, 0x400 ;  /* 0x0000040000077882 */ /* 0x000fe20000000000 */
[----:B------:R-:W-:Y:S01]  /*0bf0*/  USEL UR9, UR9, 0xe0, UP2 ;  /* 0x000000e009097887 */ /* 0x000fe20009000000 */
[----:B------:R-:W-:Y:S01]  /*0c00*/  UMOV UR4, 0x1 ;  /* 0x0000000100047882 */ /* 0x000fe20000000000 */
[----:B------:R-:W-:Y:S01]  /*0c10*/  ELECT P0, URZ, PT ;  /* 0x0000000000ff782f */ /* 0x000fe20003800000 */
[----:B------:R-:W-:-:S04]  /*0c20*/  UIADD3 UR10, UPT, UPT, -UR4, 0x100000, URZ ;  /* 0x00100000040a7890 */ /* 0x000fc8000fffe1ff */
[----:B------:R-:W-:Y:S02]  /*0c30*/  USHF.L.U32 UR11, UR10, 0xb, URZ ;  /* 0x0000000b0a0b7899 */ /* 0x000fe400080006ff */
[----:B------:R-:W-:Y:S02]  /*0c40*/  USHF.L.U32 UR10, UR10, 0x1, URZ ;  /* 0x000000010a0a7899 */ /* 0x000fe400080006ff */
[----:B------:R-:W-:-:S04]  /*0c50*/  UIADD3 UR12, UPT, UPT, -UR9, 0x100000, URZ ;  /* 0x00100000090c7890 */ /* 0x000fc8000fffe1ff */
[----:B------:R-:W-:Y:S02]  /*0c60*/  USHF.L.U32 UR13, UR12, 0xb, URZ ;  /* 0x0000000b0c0d7899 */ /* 0x000fe400080006ff */
[----:B------:R-:W-:Y:S02]  /*0c70*/  USHF.L.U32 UR12, UR12, 0x1, URZ ;  /* 0x000000010c0c7899 */ /* 0x000fe400080006ff */
[----:B-1----:R-:W-:Y:S01]  /*0c80*/  ULEA UR5, UR5, UR7, 0x18 ;  /* 0x0000000705057291 */ /* 0x002fe2000f8ec0ff */
[----:B------:R-:W1:Y:S11]  /*0c90*/  FENCE.VIEW.ASYNC.S ;  /* 0x00000000000073c6 */ /* 0x000e760000000000 */
[----:B-1----:R2:W1:Y:S01]  /*0ca0*/  SYNCS.EXCH.64 URZ, [UR5+0x1d0], UR10 ;  /* 0x0001d00a05ff75b2 */ /* 0x0024620008000100 */
[----:B------:R2:W1:Y:S01]  /*0cb0*/  SYNCS.EXCH.64 URZ, [UR5+0x1e0], UR12 ;  /* 0x0001e00c05ff75b2 */ /* 0x0004620008000100 */
[----:B------:R2:W1:Y:S01]  /*0cc0*/  SYNCS.EXCH.64 URZ, [UR5+0x1d8], UR10 ;  /* 0x0001d80a05ff75b2 */ /* 0x0004620008000100 */
[----:B------:R2:W1:Y:S02]  /*0cd0*/  SYNCS.EXCH.64 URZ, [UR5+0x1e8], UR12 ;  /* 0x0001e80c05ff75b2 */ /* 0x0004640008000100 */
[----:B--2---:R-:W-:Y:S01]  /*0ce0*/  NOP ;  /* 0x0000000000007918 */ /* 0x004fe20000000000 */
.L_x_13:
[----:B------:R-:W2:Y:S01]  /*0cf0*/  SHFL.IDX PT, R2, R202, RZ, 0x1f ;  /* 0x00001fffca027589 */ /* 0x000ea200000e0000 */
[----:B------:R-:W-:Y:S01]  /*0d00*/  NOP ;  /* 0x0000000000007918 */ /* 0x000fe20000000000 */
[----:B--2---:R-:W-:-:S13]  /*0d10*/  ISETP.NE.AND P0, PT, R2, 0x5, PT ;  /* 0x000000050200780c */ /* 0x004fda0003f05270 */
[----:B------:R-:W-:Y:S05]  /*0d20*/  @P0 BRA `(.L_x_14) ;  /* 0x0000000000580947 */ /* 0x000fea0003800000 */
[----:B-1----:R-:W1:Y:S01]  /*0d30*/  S2UR UR7, SR_CgaCtaId ;  /* 0x00000000000779c3 */ /* 0x002e620000008800 */
        /* <DEDUP_REMOVED lines=12> */
[----:B-1----:R2:W1:Y:S01]  /*0e00*/  SYNCS.EXCH.64 URZ, [UR7+0x1f0], UR10 ;  /* 0x0001f00a07ff75b2 */ /* 0x0024620008000100 */
[----:B------:R2:W1:Y:S01]  /*0e10*/  SYNCS.EXCH.64 URZ, [UR7+0x210], UR4 ;  /* 0x0002100407ff75b2 */ /* 0x0004620008000100 */
[----:B------:R2:W1:Y:S01]  /*0e20*/  SYNCS.EXCH.64 URZ, [UR7+0x1f8], UR10 ;  /* 0x0001f80a07ff75b2 */ /* 0x0004620008000100 */
[----:B------:R2:W1:Y:S01]  /*0e30*/  SYNCS.EXCH.64 URZ, [UR7+0x218], UR4 ;  /* 0x0002180407ff75b2 */ /* 0x0004620008000100 */
[----:B------:R2:W1:Y:S01]  /*0e40*/  SYNCS.EXCH.64 URZ, [UR7+0x200], UR10 ;  /* 0x0002000a07ff75b2 */ /* 0x0004620008000100 */
[----:B------:R2:W1:Y:S01]  /*0e50*/  SYNCS.EXCH.64 URZ, [UR7+0x220], UR4 ;  /* 0x0002200407ff75b2 */ /* 0x0004620008000100 */
[----:B------:R2:W1:Y:S01]  /*0e60*/  SYNCS.EXCH.64 URZ, [UR7+0x208], UR10 ;  /* 0x0002080a07ff75b2 */ /* 0x0004620008000100 */
[----:B------:R2:W1:Y:S02]  /*0e70*/  SYNCS.EXCH.64 URZ, [UR7+0x228], UR4 ;  /* 0x0002280407ff75b2 */ /* 0x0004640008000100 */
[----:B--2---:R-:W-:Y:S01]  /*0e80*/  NOP ;  /* 0x0000000000007918 */ /* 0x004fe20000000000 */
.L_x_14:
        /* <DEDUP_REMOVED lines=18> */
.L_x_15:
[----:B-1----:R-:W1:Y:S01]  /*0fb0*/  S2UR UR5, SR_CTAID.X ;  /* 0x00000000000579c3 */ /* 0x002e620000002500 */
[----:B------:R-:W-:-:S05]  /*0fc0*/  CS2R.32 R197, SR_CgaSize ;  /* 0x0000000000c57805 */ /* 0x000fca0000008a00 */
[----:B------:R-:W-:-:S05]  /*0fd0*/  IMAD R197, R197, -0xa0, RZ ;  /* 0xffffff60c5c57824 */ /* 0x000fca00078e02ff */
[----:B------:R-:W-:-:S14]  /*0fe0*/  R2UR UR9, R197 ;  /* 0x00000000c50972ca */ /* 0x000fdc00000e0000 */
[----:B------:R-:W2:Y:S01]  /*0ff0*/  LDCU UR9, c[0x0][UR9+0x2b0] ;  /* 0x00005600090977ac */ /* 0x000ea20008000800 */
[----:B------:R-:W-:Y:S01]  /*1000*/  NOP ;  /* 0x0000000000007918 */ /* 0x000fe20000000000 */
[----:B------:R-:W-:-:S05]  /*1010*/  CS2R.32 R197, SR_CgaSize ;  /* 0x0000000000c57805 */ /* 0x000fca0000008a00 */
[----:B------:R-:W-:-:S05]  /*1020*/  IMAD R197, R197, -0xa0, RZ ;  /* 0xffffff60c5c57824 */ /* 0x000fca00078e02ff */
[----:B------:R-:W-:-:S14]  /*1030*/  R2UR UR7, R197 ;  /* 0x00000000c50772ca */ /* 0x000fdc00000e0000 */
[----:B------:R-:W3:Y:S01]  /*1040*/  LDCU UR7, c[0x0][UR7+0x2b4] ;  /* 0x00005680070777ac */ /* 0x000ee20008000800 */
[----:B------:R-:W4:Y:S08]  /*1050*/  S2UR UR4, SR_CTAID.Y ;  /* 0x00000000000479c3 */ /* 0x000f300000002600 */
[----:B------:R-:W3:Y:S01]  /*1060*/  LDC R9, c[0x0][0xb24] ;  /* 0x0002c900ff097b82 */ /* 0x000ee20000000800 */
[----:B-1----:R-:W-:-:S02]  /*1070*/  I2FP.F32.U32 R5, UR5 ;  /* 0x0000000500057c45 */ /* 0x002fc40008201000 */
[----:B------:R-:W-:-:S05]  /*1080*/  CS2R.32 R3, SR_CgaSize ;  /* 0x0000000000037805 */ /* 0x000fca0000008a00 */
[----:B------:R-:W-:-:S06]  /*1090*/  IMAD R3, R3, -0xa0, RZ ;  /* 0xffffff6003037824 */ /* 0x000fcc00078e02ff */
[----:B------:R-:W1:Y:S01]  /*10a0*/  LDC R3, c[0x0][R3+0x2a0] ;  /* 0x0000a80003037b82 */ /* 0x000e620000000800 */
[----:B------:R-:W-:Y:S01]  /*10b0*/  MOV R197, UR5 ;  /* 0x0000000500c57c02 */ /* 0x000fe20008000f00 */
[----:B--2---:R-:W-:Y:S01]  /*10c0*/  FMUL R5, R5, UR9 ;  /* 0x0000000905057c20 */ /* 0x004fe20008400000 */
[----:B----4-:R-:W-:Y:S02]  /*10d0*/  I2FP.F32.U32 R4, UR4 ;  /* 0x0000000400047c45 */ /* 0x010fe40008201000 */
[----:B------:R-:W-:-:S05]  /*10e0*/  CS2R.32 R2, SR_CgaSize ;  /* 0x0000000000027805 */ /* 0x000fca0000008a00 */
[----:B------:R-:W-:-:S06]  /*10f0*/  IMAD R2, R2, -0xa0, RZ ;  /* 0xffffff6002027824 */ /* 0x000fcc00078e02ff */
[----:B------:R-:W2:Y:S01]  /*1100*/  LDC R2, c[0x0][R2+0x2a4] ;  /* 0x0000a90002027b82 */ /* 0x000ea20000000800 */
[----:B------:R-:W4:Y:S01]  /*1110*/  F2I.U32.TRUNC.NTZ R194, R5 ;  /* 0x0000000500c27305 */ /* 0x000f22000020f000 */
[----:B------:R-:W-:Y:S01]  /*1120*/  MOV R195, UR4 ;  /* 0x0000000400c37c02 */ /* 0x000fe20008000f00 */
[----:B---3--:R-:W-:-:S05]  /*1130*/  FMUL R4, R4, UR7 ;  /* 0x0000000704047c20 */ /* 0x008fca0008400000 */
[----:B------:R-:W-:Y:S01]  /*1140*/  BAR.SYNC.DEFER_BLOCKING 0x0 ;  /* 0x0000000000007b1d */ /* 0x000fe20000010000 */
[----:B------:R-:W-:-:S05]  /*1150*/  ISETP.GE.AND P0, PT, R9, 0x1, PT ;  /* 0x000000010900780c */ /* 0x000fca0003f06270 */
[----:B------:R-:W3:Y:S02]  /*1160*/  F2I.U32.TRUNC.NTZ R187, R4 ;  /* 0x0000000400bb7305 */ /* 0x000ee4000020f000 */
[----:B------:R-:W2:Y:S01]  /*1170*/  S2UR UR36, SR_CTAID.Z ;  /* 0x00000000002479c3 */ /* 0x000ea20000002700 */
[----:B----4-:R-:W-:-:S05]  /*1180*/  IADD3 R194, PT, PT, -R194, RZ, RZ ;  /* 0x000000ffc2c27210 */ /* 0x010fca0007ffe1ff */
[----:B-1----:R-:W-:Y:S01]  /*1190*/  IMAD R194, R3, R194, UR5 ;  /* 0x0000000503c27e24 */ /* 0x002fe2000f8e02c2 */
[----:B---3--:R-:W-:-:S05]  /*11a0*/  IADD3 R187, PT, PT, -R187, RZ, RZ ;  /* 0x000000ffbbbb7210 */ /* 0x008fca0007ffe1ff */
[----:B--2---:R-:W-:Y:S01]  /*11b0*/  IMAD R187, R2, R187, UR4 ;  /* 0x0000000402bb7e24 */ /* 0x004fe2000f8e02bb */
[----:B------:R-:W-:Y:S06]  /*11c0*/  @!P0 BRA `(.L_x_16) ;  /* 0x0000000000b88947 */ /* 0x000fec0003800000 */
[----:B------:R-:W1:Y:S01]  /*11d0*/  LDC.64 R4, c[0x0][0xb18] ;  /* 0x0002c600ff047b82 */ /* 0x000e620000000a00 */
[----:B------:R-:W-:-:S07]  /*11e0*/  ISETP.NE.AND P0, PT, R9, 0x1, PT ;  /* 0x000000010900780c */ /* 0x000fce0003f05270 */
[----:B------:R-:W2:Y:S08]  /*11f0*/  LDC R10, c[0x0][0xb0c] ;  /* 0x0002c300ff0a7b82 */ /* 0x000eb00000000800 */
[----:B------:R-:W3:Y:S08]  /*1200*/  LDC R11, c[0x0][0x370] ;  /* 0x0000dc00ff0b7b82 */ /* 0x000ef00000000800 */
[----:B------:R-:W4:Y:S01]  /*1210*/  LDC R12, c[0x0][0x374] ;  /* 0x0000dd00ff0c7b82 */ /* 0x000f220000000800 */
[----:B-1----:R-:W-:-:S07]  /*1220*/  ISETP.NE.AND P1, PT, R4, 0x1, PT ;  /* 0x000000010400780c */ /* 0x002fce0003f25270 */
[----:B------:R-:W3:Y:S01]  /*1230*/  LDC.64 R6, c[0x0][0xb10] ;  /* 0x0002c400ff067b82 */ /* 0x000ee20000000a00 */
[----:B--2---:R-:W-:-:S07]  /*1240*/  ISETP.NE.AND P2, PT, R10, 0x1, PT ;  /* 0x000000010a00780c */ /* 0x004fce0003f45270 */
[----:B------:R-:W1:Y:S08]  /*1250*/  LDC R8, c[0x0][0xb20] ;  /* 0x0002c800ff087b82 */ /* 0x000e700000000800 */
[----:B------:R-:W2:Y:S01]  /*1260*/  LDC.64 R2, c[0x0][0xb28] ;  /* 0x0002ca00ff027b82 */ /* 0x000ea20000000a00 */
[----:B----4-:R-:W-:-:S04]  /*1270*/  IMAD.HI.U32 R13, R12, R5, RZ ;  /* 0x000000050c0d7227 */ /* 0x010fc800078e00ff */
[----:B------:R-:W-:-:S04]  /*1280*/  IMAD.HI.U32 R5, R195, R5, RZ ;  /* 0x00000005c3057227 */ /* 0x000fc800078e00ff */
[----:B---3--:R-:W-:-:S04]  /*1290*/  IMAD.HI.U32 R14, R11, R6, RZ ;  /* 0x000000060b0e7227 */ /* 0x008fc800078e00ff */
[----:B------:R-:W-:Y:S01]  /*12a0*/  IMAD.HI.U32 R16, R197, R6, RZ ;  /* 0x00000006c5107227 */ /* 0x000fe200078e00ff */
[-C--:B------:R-:W-:Y:S02]  /*12b0*/  @P2 SHF.R.U32.HI R11, RZ, R7.reuse, R14 ;  /* 0x00000007ff0b2219 */ /* 0x080fe4000001160e */
[-C--:B-1----:R-:W-:Y:S02]  /*12c0*/  @P1 SHF.R.U32.HI R12, RZ, R8.reuse, R13 ;  /* 0x00000008ff0c1219 */ /* 0x082fe4000001160d */
[----:B------:R-:W-:Y:S02]  /*12d0*/  SHF.R.U32.HI R8, RZ, R8, R5 ;  /* 0x00000008ff087219 */ /* 0x000fe40000011605 */
[----:B------:R-:W-:Y:S02]  /*12e0*/  SHF.R.U32.HI R16, RZ, R7, R16 ;  /* 0x00000007ff107219 */ /* 0x000fe40000011610 */
[----:B------:R-:W-:Y:S01]  /*12f0*/  SEL R5, R195, R8, !P1 ;  /* 0x00000008c3057207 */ /* 0x000fe20004800000 */
[----:B--2---:R-:W-:Y:S01]  /*1300*/  IMAD.HI.U32 R14, R12, R2, RZ ;  /* 0x000000020c0e7227 */ /* 0x004fe200078e00ff */
[----:B------:R-:W-:-:S03]  /*1310*/  SEL R7, R197, R16, !P2 ;  /* 0x00000010c5077207 */ /* 0x000fc60005000000 */
[----:B------:R-:W-:Y:S01]  /*1320*/  IMAD.HI.U32 R6, R11, R2, RZ ;  /* 0x000000020b067227 */ /* 0x000fe200078e00ff */
[----:B------:R-:W-:-:S04]  /*1330*/  @P0 SHF.R.U32.HI R12, RZ, R3, R14 ;  /* 0x00000003ff0c0219 */ /* 0x000fc8000001160e */
[----:B------:R-:W-:Y:S01]  /*1340*/  @P0 SHF.R.U32.HI R11, RZ, R3, R6 ;  /* 0x00000003ff0b0219 */ /* 0x000fe20000011606 */
[----:B------:R-:W-:-:S04]  /*1350*/  IMAD R12, R12, R9, RZ ;  /* 0x000000090c0c7224 */ /* 0x000fc800078e02ff */
[----:B------:R-:W-:Y:S01]  /*1360*/  IMAD R6, R11, R9, RZ ;  /* 0x000000090b067224 */ /* 0x000fe200078e02ff */
[----:B------:R-:W-:-:S04]  /*1370*/  ISETP.GE.AND P1, PT, R5, R12, PT ;  /* 0x0000000c0500720c */ /* 0x000fc80003f26270 */
[----:B------:R-:W-:Y:S01]  /*1380*/  ISETP.GE.OR P1, PT, R7, R6, P1 ;  /* 0x000000060700720c */ /* 0x000fe20000f26670 */
[----:B------:R-:W-:-:S05]  /*1390*/  IMAD.HI.U32 R6, R5, R2, RZ ;  /* 0x0000000205067227 */ /* 0x000fca00078e00ff */
[----:B------:R-:W-:-:S04]  /*13a0*/  SHF.R.U32.HI R6, RZ, R3, R6 ;  /* 0x00000003ff067219 */ /* 0x000fc80000011606 */
[----:B------:R-:W-:-:S03]  /*13b0*/  SEL R6, R5, R6, !P0 ;  /* 0x0000000605067207 */ /* 0x000fc60004000000 */
[----:B------:R-:W-:Y:S01]  /*13c0*/  @!P1 IMAD.HI.U32 R8, R7, R2, RZ ;  /* 0x0000000207089227 */ /* 0x000fe200078e00ff */
[----:B------:R-:W-:-:S04]  /*13d0*/  IADD3 R2, PT, PT, -R6, RZ, RZ ;  /* 0x000000ff06027210 */ /* 0x000fc80007ffe1ff */
[----:B------:R-:W-:Y:S01]  /*13e0*/  @!P1 SHF.R.U32.HI R8, RZ, R3, R8 ;  /* 0x00000003ff089219 */ /* 0x000fe20000011608 */
[----:B------:R-:W-:-:S03]  /*13f0*/  IMAD R2, R9, R2, R5 ;  /* 0x0000000209027224 */ /* 0x000fc600078e0205 */
[----:B------:R-:W-:Y:S02]  /*1400*/  @!P1 SEL R3, R7, R8, !P0 ;  /* 0x0000000807039207 */ /* 0x000fe40004000000 */
[----:B------:R-:W-:-:S03]  /*1410*/  IADD3 R8, PT, PT, -R5, RZ, RZ ;  /* 0x000000ff05087210 */ /* 0x000fc60007ffe1ff */
[--C-:B------:R-:W-:Y:S02]  /*1420*/  @!P1 IMAD.IADD R6, R6, 0x1, -R3.reuse ;  /* 0x0000000106069824 */ /* 0x100fe400078e0a03 */
[----:B------:R-:W-:Y:S01]  /*1430*/  @!P1 IMAD R3, R2, R11, R3 ;  /* 0x0000000b02039224 */ /* 0x000fe200078e0203 */
[----:B------:R-:W-:Y:S01]  /*1440*/  IADD3 R2, PT, PT, -R7, RZ, RZ ;  /* 0x000000ff07027210 */ /* 0x000fe20007ffe1ff */
[----:B------:R-:W-:Y:S02]  /*1450*/  @!P1 IMAD R5, R6, R9, R7 ;  /* 0x0000000906059224 */ /* 0x000fe400078e0207 */
[----:B------:R-:W-:Y:S02]  /*1460*/  IMAD R8, R4, R8, R195 ;  /* 0x0000000804087224 */ /* 0x000fe400078e02c3 */
[----:B------:R-:W-:Y:S02]  /*1470*/  @!P1 IMAD.MOV.U32 R7, RZ, RZ, R3 ;  /* 0x000000ffff079224 */ /* 0x000fe400078e0003 */
[----:B------:R-:W-:-:S02]  /*1480*/  IMAD R2, R10, R2, R197 ;  /* 0x000000020a027224 */ /* 0x000fc400078e02c5 */
[----:B------:R-:W-:Y:S02]  /*1490*/  IMAD R195, R5, R4, R8 ;  /* 0x0000000405c37224 */ /* 0x000fe400078e0208 */
[----:B------:R-:W-:Y:S02]  /*14a0*/  IMAD R197, R7, R10, R2 ;  /* 0x0000000a07c57224 */ /* 0x000fe400078e0202 */
.L_x_16:
[----:B------:R-:W1:Y:S01]  /*14b0*/  LDCU UR4, c[0x0][0xb30] ;  /* 0x00016600ff0477ac */ /* 0x000e620008000800 */
[----:B------:R-:W2:Y:S08]  /*14c0*/  S2UR UR37, SR_CgaCtaId ;  /* 0x00000000002579c3 */ /* 0x000eb00000008800 */
[----:B------:R-:W3:Y:S01]  /*14d0*/  LDC R22, c[0x0][0xb24] ;  /* 0x0002c900ff167b82 */ /* 0x000ee20000000800 */
[----:B-1----:R-:W-:-:S09]  /*14e0*/  UISETP.NE.AND UP1, UPT, UR4, 0x1, UPT ;  /* 0x000000010400788c */ /* 0x002fd2000bf25270 */
[----:B--2---:R-:W-:Y:S05]  /*14f0*/  BRA.U UP1, `(.L_x_17) ;  /* 0x0000000101407547 */ /* 0x004fea000b800000 */
[----:B------:R-:W1:Y:S08]  /*1500*/  LDC.64 R4, c[0x0][0xb10] ;  /* 0x0002c400ff047b82 */ /* 0x000e700000000a00 */
[----:B------:R-:W2:Y:S08]  /*1510*/  LDC.64 R2, c[0x0][0xb18] ;  /* 0x0002c600ff027b82 */ /* 0x000eb00000000a00 */
[----:B------:R-:W4:Y:S08]  /*1520*/  LDC R6, c[0x0][0xb20] ;  /* 0x0002c800ff067b82 */ /* 0x000f300000000800 */
[----:B------:R-:W3:Y:S01]  /*1530*/  LDC R8, c[0x0][0xb0c] ;  /* 0x0002c300ff087b82 */ /* 0x000ee20000000800 */
[----:B-1----:R-:W-:-:S05]  /*1540*/  IMAD.HI.U32 R4, R197, R4, RZ ;  /* 0x00000004c5047227 */ /* 0x002fca00078e00ff */
[----:B------:R-:W-:Y:S01]  /*1550*/  SHF.R.U32.HI R4, RZ, R5, R4 ;  /* 0x00000005ff047219 */ /* 0x000fe20000011604 */
[----:B--2---:R-:W-:Y:S01]  /*1560*/  IMAD.HI.U32 R3, R195, R3, RZ ;  /* 0x00000003c3037227 */ /* 0x004fe200078e00ff */
[----:B------:R-:W-:-:S04]  /*1570*/  ISETP.NE.AND P0, PT, R2, 0x1, PT ;  /* 0x000000010200780c */ /* 0x000fc80003f05270 */
[----:B----4-:R-:W-:-:S04]  /*1580*/  SHF.R.U32.HI R6, RZ, R6, R3 ;  /* 0x00000006ff067219 */ /* 0x010fc80000011603 */
[----:B------:R-:W-:Y:S02]  /*1590*/  SEL R3, R195, R6, !P0 ;  /* 0x00000006c3037207 */ /* 0x000fe40004000000 */
[----:B---3--:R-:W-:-:S04]  /*15a0*/  ISETP.NE.AND P1, PT, R8, 0x1, PT ;  /* 0x000000010800780c */ /* 0x008fc80003f25270 */
[----:B------:R-:W-:-:S05]  /*15b0*/  SEL R4, R197, R4, !P1 ;  /* 0x00000004c5047207 */ /* 0x000fca0004800000 */
[----:B------:R-:W-:Y:S02]  /*15c0*/  IMAD.IADD R5, R3, 0x1, -R4 ;  /* 0x0000000103057824 */ /* 0x000fe400078e0a04 */
[----:B------:R-:W-:Y:S02]  /*15d0*/  IMAD.IADD R3, R4, 0x1, -R3 ;  /* 0x0000000104037824 */ /* 0x000fe400078e0a03 */
[----:B------:R-:W-:Y:S02]  /*15e0*/  IMAD R197, R5, R8, R197 ;  /* 0x0000000805c57224 */ /* 0x000fe400078e02c5 */
[----:B------:R-:W-:-:S07]  /*15f0*/  IMAD R195, R3, R2, R195 ;  /* 0x0000000203c37224 */ /* 0x000fce00078e02c3 */
.L_x_17:
[----:B------:R-:W-:Y:S01]  /*1600*/  BAR.SYNC.DEFER_BLOCKING 0x0 ;  /* 0x0000000000007b1d */ /* 0x000fe20000010000 */
[----:B------:R-:W-:Y:S01]  /*1610*/  UISETP.NE.AND UP1, UPT, UR8, 0x2, UPT ;  /* 0x000000020800788c */ /* 0x000fe2000bf25270 */
[----:B------:R-:W-:Y:S02]  /*1620*/  ISETP.NE.OR P5, PT, R0, 0x2, !P5 ;  /* 0x000000020000780c */ /* 0x000fe40006fa5670 */
[----:B------:R-:W-:-:S06]  /*1630*/  LOP3.LUT R2, R207, 0x1f, RZ, 0xc0, !PT ;  /* 0x0000001fcf027812 */ /* 0x000fcc00078ec0ff */
[----:B------:R-:W-:Y:S05]  /*1640*/  BRA.U UP1, `(.L_x_18) ;  /* 0x0000001d01987547 */ /* 0x000fea000b800000 */
[----:B------:R-:W1:Y:S01]  /*1650*/  LDCU UR15, c[0x0][0x38c] ;  /* 0x00007180ff0f77ac */ /* 0x000e620008000800 */
[----:B------:R-:W2:Y:S01]  /*1660*/  LDC R9, c[0x0][0x370] ;  /* 0x0000dc00ff097b82 */ /* 0x000ea20000000800 */
[----:B------:R-:W-:Y:S01]  /*1670*/  PLOP3.LUT P1, PT, PT, PT, UP2, 0x80, 0x8 ;  /* 0x000000000008781c */ /* 0x000fe20003f2f028 */
[----:B------:R-:W-:Y:S01]  /*1680*/  IMAD.MOV.U32 R15, RZ, RZ, 0x1 ;  /* 0x00000001ff0f7424 */ /* 0x000fe200078e00ff */
[----:B------:R-:W-:Y:S01]  /*1690*/  ISETP.EQ.OR P4, PT, R2, RZ, P5 ;  /* 0x000000ff0200720c */ /* 0x000fe20002f82670 */
[----:B------:R-:W-:Y:S01]  /*16a0*/  IMAD.MOV.U32 R14, RZ, RZ, RZ ;  /* 0x000000ffff0e7224 */ /* 0x000fe200078e00ff */
[----:B------:R-:W-:Y:S02]  /*16b0*/  PLOP3.LUT P1, PT, P1, PT, PT, 0x8, 0x80 ;  /* 0x000000000080781c */ /* 0x000fe40000f2e170 */
[----:B------:R-:W-:Y:S01]  /*16c0*/  CS2R R12, SRZ ;  /* 0x00000000000c7805 */ /* 0x000fe2000001ff00 */
[----:B------:R-:W-:Y:S01]  /*16d0*/  IMAD.MOV.U32 R10, RZ, RZ, 0x1 ;  /* 0x00000001ff0a7424 */ /* 0x000fe200078e00ff */
[----:B------:R-:W4:Y:S01]  /*16e0*/  LDC R0, c[0x0][0x374] ;  /* 0x0000dd00ff007b82 */ /* 0x000f220000000800 */
[----:B------:R-:W2:Y:S01]  /*16f0*/  LDCU.64 UR24, c[0x0][0x348] ;  /* 0x00006900ff1877ac */ /* 0x000ea20008000a00 */
[----:B------:R-:W-:Y:S01]  /*1700*/  UMOV UR13, URZ ;  /* 0x000000ff000d7c82 */ /* 0x000fe20008000000 */
[----:B-1----:R-:W-:-:S04]  /*1710*/  UIADD3 UR5, UPT, UPT, UR15, 0x1f, URZ ;  /* 0x0000001f0f057890 */ /* 0x002fc8000fffe0ff */
[----:B------:R-:W-:-:S04]  /*1720*/  USHF.R.S32.HI UR4, URZ, 0x1f, UR5 ;  /* 0x0000001fff047899 */ /* 0x000fc80008011405 */
[----:B------:R-:W-:-:S04]  /*1730*/  ULEA.HI UR4, UR4, UR5, URZ, 0x5 ;  /* 0x0000000504047291 */ /* 0x000fc8000f8f28ff */
[----:B------:R-:W-:Y:S02]  /*1740*/  USHF.R.S32.HI UR22, URZ, 0x5, UR4 ;  /* 0x00000005ff167899 */ /* 0x000fe40008011404 */
[----:B------:R-:W-:Y:S02]  /*1750*/  UIADD3 UR4, UPT, UPT, UR15, -0x1, URZ ;  /* 0xffffffff0f047890 */ /* 0x000fe4000fffe0ff */
[----:B------:R-:W-:Y:S02]  /*1760*/  UISETP.LT.U32.AND UP0, UPT, UR22, 0x1b, UPT ;  /* 0x0000001b1600788c */ /* 0x000fe4000bf01070 */
[----:B------:R-:W-:Y:S02]  /*1770*/  UISETP.GE.U32.AND UP1, UPT, UR4, -0x3f, UPT ;  /* 0xffffffc10400788c */ /* 0x000fe4000bf26070 */
[----:B------:R-:W-:Y:S02]  /*1780*/  USEL UR21, UR22, 0x1b, UP0 ;  /* 0x0000001b16157887 */ /* 0x000fe40008000000 */
[----:B------:R-:W-:-:S02]  /*1790*/  UIADD3 UR15, UPT, UPT, UR15, 0x3e, URZ ;  /* 0x0000003e0f0f7890 */ /* 0x000fc4000fffe0ff */
[----:B------:R-:W-:Y:S02]  /*17a0*/  UIADD3 UR7, UPT, UPT, UR21, -0x1, URZ ;  /* 0xffffffff15077890 */ /* 0x000fe4000fffe0ff */
[----:B------:R-:W-:-:S03]  /*17b0*/  UIADD3 UR14, UPT, UPT, UR22, -UR21, URZ ;  /* 0x80000015160e7290 */ /* 0x000fc6000fffe0ff */
[----:B------:R-:W-:-:S04]  /*17c0*/  @UP1 UIADD3 UR7, UPT, UPT, UR21, URZ, URZ ;  /* 0x000000ff15071290 */ /* 0x000fc8000fffe0ff */
[----:B--2---:R-:W-:-:S12]  /*17d0*/  UIADD3 UR7, UPT, UPT, UR7, 0x1, URZ ;  /* 0x0000000107077890 */ /* 0x004fd8000fffe0ff */
.L_x_36:
[----:B------:R-:W-:Y:S01]  /*17e0*/  UISETP.NE.AND UP0, UPT, UR37, URZ, UPT ;  /* 0x000000ff2500728c */ /* 0x000fe2000bf05270 */
[----:B------:R-:W1:Y:S08]  /*17f0*/  S2UR UR37, SR_CgaCtaId ;  /* 0x00000000002579c3 */ /* 0x000e700000008800 */
[----:B------:R-:W-:Y:S05]  /*1800*/  BRA.U UP0, `(.L_x_19) ;  /* 0x0000000100347547 */ /* 0x000fea000b800000 */
[----:B------:R-:W2:Y:S01]  /*1810*/  S2R R2, SR_CgaCtaId ;  /* 0x0000000000027919 */ /* 0x000ea20000008800 */
[----:B------:R-:W-:-:S04]  /*1820*/  MOV R3, 0x400 ;  /* 0x0000040000037802 */ /* 0x000fc80000000f00 */
[----:B--2---:R-:W-:Y:S02]  /*1830*/  LEA R3, R2, R3, 0x18 ;  /* 0x0000000302037211 */ /* 0x004fe400078ec0ff */
[----:B------:R-:W-:-:S03]  /*1840*/  SHF.L.U32 R2, R10, 0x1f, RZ ;  /* 0x0000001f0a027819 */ /* 0x000fc600000006ff */
[----:B------:R-:W-:-:S04]  /*1850*/  IMAD R3, R12, 0x8, R3 ;  /* 0x000000080c037824 */ /* 0x000fc800078e0203 */
[----:B------:R-:W2:Y:S02]  /*1860*/  SYNCS.PHASECHK.TRANS64.TRYWAIT P0, [R3+URZ+0x240], R2 ;  /* 0x00024002030075a7 */ /* 0x000ea400080011ff */
[----:B--2---:R-:W-:Y:S05]  /*1870*/  @!P0 BRA `(.L_x_20) ;  /* 0x0000007800a88947 */ /* 0x004fea0003800000 */
.L_x_124:
[----:B------:R-:W-:Y:S01]  /*1880*/  VIADD R12, R12, 0x1 ;  /* 0x000000010c0c7836 */ /* 0x000fe20000000000 */
[----:B------:R2:W-:Y:S04]  /*1890*/  SYNCS.ARRIVE.TRANS64.A1T0 RZ, [R3+URZ+0x230], RZ ;  /* 0x000230ff03ff79a7 */ /* 0x0005e800081000ff */
[----:B------:R-:W-:-:S04]  /*18a0*/  ISETP.NE.AND P0, PT, R12, 0x2, PT ;  /* 0x000000020c00780c */ /* 0x000fc80003f05270 */
[----:B------:R-:W-:Y:S02]  /*18b0*/  SEL R12, R12, RZ, P0 ;  /* 0x000000ff0c0c7207 */ /* 0x000fe40000000000 */
[----:B--2---:R-:W-:-:S04]  /*18c0*/  SEL R3, RZ, 0x1, P0 ;  /* 0x00000001ff037807 */ /* 0x004fc80000000000 */
[----:B------:R-:W-:-:S07]  /*18d0*/  LOP3.LUT R10, R10, R3, RZ, 0x3c, !PT ;  /* 0x000000030a0a7212 */ /* 0x000fce00078e3cff */
.L_x_19:
[----:B------:R-:W-:Y:S01]  /*18e0*/  UMOV UR4, 0x400 ;  /* 0x0000040000047882 */ /* 0x000fe20000000000 */
[----:B------:R-:W-:Y:S01]  /*18f0*/  SHF.L.U32 R2, R15, 0x1f, RZ ;  /* 0x0000001f0f027819 */ /* 0x000fe200000006ff */
[----:B-1----:R-:W-:Y:S01]  /*1900*/  ULEA UR4, UR37, UR4, 0x18 ;  /* 0x0000000425047291 */ /* 0x002fe2000f8ec0ff */
[----:B------:R-:W-:Y:S01]  /*1910*/  R2UR UR35, R197 ;  /* 0x00000000c52372ca */ /* 0x000fe200000e0000 */
[----:B------:R-:W-:Y:S01]  /*1920*/  UISETP.GE.U32.AND UP0, UPT, UR15, 0x3f, UPT ;  /* 0x0000003f0f00788c */ /* 0x000fe2000bf06070 */
[----:B------:R-:W-:Y:S01]  /*1930*/  R2UR UR11, R195 ;  /* 0x00000000c30b72ca */ /* 0x000fe200000e0000 */
[----:B------:R-:W-:Y:S01]  /*1940*/  ULEA UR5, UR13, UR4, 0x3 ;  /* 0x000000040d057291 */ /* 0x000fe2000f8e18ff */
[----:B------:R-:W-:-:S08]  /*1950*/  UMOV UR23, URZ ;  /* 0x000000ff00177c82 */ /* 0x000fd00008000000 */
[----:B------:R1:W2:Y:S01]  /*1960*/  SYNCS.PHASECHK.TRANS64.TRYWAIT P0, [UR5+0xd8], R2 ;  /* 0x0000d802ff0075a7 */ /* 0x0002a20008001105 */
[----:B------:R-:W-:Y:S02]  /*1970*/  USHF.L.U32 UR35, UR35, 0x6, URZ ;  /* 0x0000000623237899 */ /* 0x000fe400080006ff */
[----:B------:R-:W-:Y:S01]  /*1980*/  UIMAD UR11, UR11, 0xb0, URZ ;  /* 0x000000b00b0b78a4 */ /* 0x000fe2000f8e02ff */
[----:B------:R-:W-:Y:S11]  /*1990*/  BRA.U !UP0, `(.L_x_21) ;  /* 0x0000000108a87547 */ /* 0x000ff6000b800000 */
[----:B------:R-:W-:Y:S01]  /*19a0*/  UMOV UR16, URZ ;  /* 0x000000ff00107c82 */ /* 0x000fe20008000000 */
[----:B------:R-:W-:-:S05]  /*19b0*/  UMOV UR6, UR13 ;  /* 0x0000000d00067c82 */ /* 0x000fca0008000000 */
.L_x_26:
[----:B--2---:R-:W-:Y:S01]  /*19c0*/  @!P5 MOV R3, 0x1e00 ;  /* 0x00001e000003d802 */ /* 0x004fe20000000f00 */
[----:B-1----:R-:W-:Y:S01]  /*19d0*/  ULEA UR33, UR6, UR4, 0x3 ;  /* 0x0000000406217291 */ /* 0x002fe2000f8e18ff */
[----:B--2---:R-:W-:Y:S11]  /*19e0*/  @P0 BRA `(.L_x_22) ;  /* 0x00000000000c0947 */ /* 0x004ff60003800000 */
[----:B------:R-:W-:Y:S04]  /*19f0*/  SHF.L.U32 R5, R15, 0x1f, RZ ;  /* 0x0000001f0f057819 */ /* 0x000fe800000006ff */
[----:B------:R-:W2:Y:S02]  /*1a00*/  SYNCS.PHASECHK.TRANS64.TRYWAIT P0, [UR33+0xd8], R5 ;  /* 0x0000d805ff0075a7 */ /* 0x000ea40008001121 */
[----:B--2---:R-:W-:Y:S05]  /*1a10*/  @!P0 BRA `(.L_x_23) ;  /* 0x0000007800548947 */ /* 0x004fea0003800000 */
.L_x_22:
[----:B------:R2:W-:Y:S01]  /*1a20*/  @!P5 SYNCS.ARRIVE.TRANS64 RZ, [UR33], R3 ;  /* 0x00000003ffffd9a7 */ /* 0x0005e20008000021 */
[----:B------:R-:W-:Y:S04]  /*1a30*/  BSSY.RECONVERGENT B0, `(.L_x_24) ;  /* 0x0000003000007945 */ /* 0x000fe80003800200 */
[----:B------:R-:W-:Y:S05]  /*1a40*/  @P4 BRA `(.L_x_25) ;  /* 0x0000000000044947 */ /* 0x000fea0003800000 */
[----:B------:R-:W-:Y:S05]  /*1a50*/  BPT.TRAP 0x1 ;  /* 0x000000040000795c */ /* 0x000fea0000300000 */
.L_x_25:
[----:B------:R-:W-:Y:S05]  /*1a60*/  BSYNC.RECONVERGENT B0 ;  /* 0x0000000000007941 */ /* 0x000fea0003800200 */
.L_x_24:
[----:B------:R-:W-:Y:S02]  /*1a70*/  UIADD3 UR13, UPT, UPT, UR6, 0x1, URZ ;  /* 0x00000001060d7890 */ /* 0x000fe4000fffe0ff */
[----:B------:R-:W-:Y:S02]  /*1a80*/  UIADD3 UR18, UP1, UPT, UR24, 0x80, URZ ;  /* 0x0000008018127890 */ /* 0x000fe4000ff3e0ff */
[----:B------:R-:W-:Y:S02]  /*1a90*/  UISETP.NE.AND UP0, UPT, UR13, 0x1b, UPT ;  /* 0x0000001b0d00788c */ /* 0x000fe4000bf05270 */
[----:B------:R-:W-:Y:S02]  /*1aa0*/  ULEA UR32, UR6, UR4, 0xb ;  /* 0x0000000406207291 */ /* 0x000fe4000f8e58ff */
[----:B------:R-:W-:Y:S02]  /*1ab0*/  USEL UR9, URZ, 0x1, UP0 ;  /* 0x00000001ff097887 */ /* 0x000fe40008000000 */
[----:B------:R-:W-:Y:S02]  /*1ac0*/  USEL UR13, UR13, URZ, UP0 ;  /* 0x000000ff0d0d7287 */ /* 0x000fe40008000000 */
[----:B------:R-:W-:Y:S02]  /*1ad0*/  USHF.L.U32 UR34, UR16, 0x5, URZ ;  /* 0x0000000510227899 */ /* 0x000fe400080006ff */
[----:B------:R-:W-:Y:S01]  /*1ae0*/  ULEA UR8, UR13, UR4, 0x3 ;  /* 0x000000040d087291 */ /* 0x000fe2000f8e18ff */
[----:B------:R-:W-:Y:S01]  /*1af0*/  LOP3.LUT R15, R15, UR9, RZ, 0x3c, !PT ;  /* 0x000000090f0f7c12 */ /* 0x000fe2000f8e3cff */
[----:B------:R-:W-:Y:S02]  /*1b00*/  UIADD3.X UR19, UPT, UPT, URZ, UR25, URZ, UP1, !UPT ;  /* 0x00000019ff137290 */ /* 0x000fe40008ffe4ff */
[----:B------:R-:W-:Y:S01]  /*1b10*/  UIADD3 UR32, UPT, UPT, UR32, 0x5b80, URZ ;  /* 0x00005b8020207890 */ /* 0x000fe2000fffe0ff */
[----:B-1----:R-:W-:Y:S01]  /*1b20*/  SHF.L.U32 R2, R15, 0x1f, RZ ;  /* 0x0000001f0f027819 */ /* 0x002fe200000006ff */
[----:B------:R-:W-:Y:S02]  /*1b30*/  UIMAD UR5, UR6, 0x1600, UR4 ;  /* 0x00001600060578a4 */ /* 0x000fe4000f8e0204 */
[----:B------:R-:W-:Y:S01]  /*1b40*/  UIADD3 UR26, UP0, UPT, UR24, 0x180, URZ ;  /* 0x00000180181a7890 */ /* 0x000fe2000ff1e0ff */
[----:B------:R1:W1:Y:S01]  /*1b50*/  SYNCS.PHASECHK.TRANS64.TRYWAIT P0, [UR8+0xd8], R2 ;  /* 0x0000d802ff0075a7 */ /* 0x0002620008001108 */
[----:B------:R-:W-:Y:S01]  /*1b60*/  UMOV UR28, 0x0 ;  /* 0x00000000001c7882 */ /* 0x000fe20000000000 */
[----:B------:R-:W-:Y:S01]  /*1b70*/  UMOV UR29, 0x10000000 ;  /* 0x10000000001d7882 */ /* 0x000fe20000000000 */
[----:B------:R-:W-:Y:S01]  /*1b80*/  UIADD3 UR8, UPT, UPT, UR5, 0x13380, URZ ;  /* 0x0001338005087890 */ /* 0x000fe2000fffe0ff */
[----:B------:R1:W-:Y:S01]  /*1b90*/  UTMALDG.3D [UR32], [UR18], desc[UR28] ;  /* 0x00001c20120075b4 */ /* 0x0003e20008011000 */
[----:B------:R-:W-:Y:S02]  /*1ba0*/  UIADD3.X UR27, UPT, UPT, URZ, UR25, URZ, UP0, !UPT ;  /* 0x00000019ff1b7290 */ /* 0x000fe400087fe4ff */
[----:B------:R-:W-:Y:S01]  /*1bb0*/  UIADD3 UR16, UPT, UPT, UR16, 0x1, URZ ;  /* 0x0000000110107890 */ /* 0x000fe2000fffe0ff */
[----:B------:R-:W-:Y:S01]  /*1bc0*/  UMOV UR12, UR36 ;  /* 0x00000024000c7c82 */ /* 0x000fe20008000000 */
[----:B------:R-:W-:Y:S01]  /*1bd0*/  UMOV UR9, UR33 ;  /* 0x0000002100097c82 */ /* 0x000fe20008000000 */
[----:B------:R-:W-:Y:S01]  /*1be0*/  UMOV UR10, UR34 ;  /* 0x00000022000a7c82 */ /* 0x000fe20008000000 */
[----:B------:R-:W-:Y:S03]  /*1bf0*/  UISETP.NE.AND UP0, UPT, UR16, UR7, UPT ;  /* 0x000000071000728c */ /* 0x000fe6000bf05270 */
[----:B------:R1:W-:Y:S01]  /*1c00*/  UTMALDG.3D [UR8], [UR26], desc[UR28] ;  /* 0x00001c081a0075b4 */ /* 0x0003e20008011000 */
[----:B------:R-:W-:Y:S01]  /*1c10*/  UMOV UR23, UR7 ;  /* 0x0000000700177c82 */ /* 0x000fe20008000000 */
[----:B------:R-:W-:Y:S04]  /*1c20*/  UMOV UR6, UR13 ;  /* 0x0000000d00067c82 */ /* 0x000fe80008000000 */
[----:B------:R-:W-:Y:S05]  /*1c30*/  BRA.U UP0, `(.L_x_26) ;  /* 0xfffffffd00607547 */ /* 0x000fea000b83ffff */
.L_x_21:
[----:B------:R-:W-:Y:S01]  /*1c40*/  ULEA UR5, UR13, UR4, 0x3 ;  /* 0x000000040d057291 */ /* 0x000fe2000f8e18ff */
[----:B-1----:R-:W-:Y:S01]  /*1c50*/  SHF.L.U32 R2, R15, 0x1f, RZ ;  /* 0x0000001f0f027819 */ /* 0x002fe200000006ff */
[----:B------:R-:W-:Y:S01]  /*1c60*/  @!P1 SYNCS.ARRIVE.TRANS64.A1T0 RZ, [UR4+0x1c8], RZ ;  /* 0x0001c8ffffff99a7 */ /* 0x000fe20008100004 */
[----:B------:R-:W-:-:S06]  /*1c70*/  UISETP.GT.AND UP0, UPT, UR22, UR21, UPT ;  /* 0x000000151600728c */ /* 0x000fcc000bf04270 */
[----:B--2---:R1:W2:Y:S03]  /*1c80*/  SYNCS.PHASECHK.TRANS64.TRYWAIT P0, [UR5+0xd8], R2 ;  /* 0x0000d802ff0075a7 */ /* 0x0042a60008001105 */
[----:B------:R-:W-:Y:S05]  /*1c90*/  BRA.U !UP0, `(.L_x_27) ;  /* 0x0000000108ac7547 */ /* 0x000fea000b800000 */
[----:B------:R-:W-:Y:S01]  /*1ca0*/  UIADD3 UR26, UPT, UPT, UR14, UR23, URZ ;  /* 0x000000170e1a7290 */ /* 0x000fe2000fffe0ff */
[----:B------:R-:W-:-:S11]  /*1cb0*/  UMOV UR6, UR13 ;  /* 0x0000000d00067c82 */ /* 0x000fd60008000000 */
.L_x_32:
[----:B--2---:R-:W-:Y:S01]  /*1cc0*/  @!P5 MOV R3, 0x1e00 ;  /* 0x00001e000003d802 */ /* 0x004fe20000000f00 */
[----:B-1----:R-:W-:Y:S01]  /*1cd0*/  ULEA UR17, UR6, UR4, 0x3 ;  /* 0x0000000406117291 */ /* 0x002fe2000f8e18ff */
[----:B--2---:R-:W-:Y:S11]  /*1ce0*/  @P0 BRA `(.L_x_28) ;  /* 0x00000000000c0947 */ /* 0x004ff60003800000 */
[----:B------:R-:W-:Y:S04]  /*1cf0*/  SHF.L.U32 R5, R15, 0x1f, RZ ;  /* 0x0000001f0f057819 */ /* 0x000fe800000006ff */
[----:B------:R-:W2:Y:S02]  /*1d00*/  SYNCS.PHASECHK.TRANS64.TRYWAIT P0, [UR17+0xd8], R5 ;  /* 0x0000d805ff0075a7 */ /* 0x000ea40008001111 */
[----:B--2---:R-:W-:Y:S05]  /*1d10*/  @!P0 BRA `(.L_x_29) ;  /* 0x0000007400ac8947 */ /* 0x004fea0003800000 */
.L_x_28:
[----:B------:R2:W-:Y:S01]  /*1d20*/  @!P5 SYNCS.ARRIVE.TRANS64 RZ, [UR17], R3 ;  /* 0x00000003ffffd9a7 */ /* 0x0005e20008000011 */
[----:B------:R-:W-:Y:S04]  /*1d30*/  BSSY.RECONVERGENT B0, `(.L_x_30) ;  /* 0x0000003000007945 */ /* 0x000fe80003800200 */
[----:B------:R-:W-:Y:S05]  /*1d40*/  @P4 BRA `(.L_x_31) ;  /* 0x0000000000044947 */ /* 0x000fea0003800000 */
[----:B------:R-:W-:Y:S05]  /*1d50*/  BPT.TRAP 0x1 ;  /* 0x000000040000795c */ /* 0x000fea0000300000 */
.L_x_31:
[----:B------:R-:W-:Y:S05]  /*1d60*/  BSYNC.RECONVERGENT B0 ;  /* 0x0000000000007941 */ /* 0x000fea0003800200 */
.L_x_30:
[----:B------:R-:W-:Y:S02]  /*1d70*/  UIADD3 UR13, UPT, UPT, UR6, 0x1, URZ ;  /* 0x00000001060d7890 */ /* 0x000fe4000fffe0ff */
[----:B------:R-:W-:Y:S02]  /*1d80*/  ULEA UR16, UR6, UR4, 0xb ;  /* 0x0000000406107291 */ /* 0x000fe4000f8e58ff */
[----:B------:R-:W-:Y:S02]  /*1d90*/  UISETP.NE.AND UP0, UPT, UR13, 0x1b, UPT ;  /* 0x0000001b0d00788c */ /* 0x000fe4000bf05270 */
[----:B------:R-:W-:Y:S02]  /*1da0*/  UIADD3 UR32, UP1, UPT, UR24, 0x80, URZ ;  /* 0x0000008018207890 */ /* 0x000fe4000ff3e0ff */
[----:B------:R-:W-:Y:S02]  /*1db0*/  USEL UR9, URZ, 0x1, UP0 ;  /* 0x00000001ff097887 */ /* 0x000fe40008000000 */
[----:B------:R-:W-:Y:S02]  /*1dc0*/  USEL UR13, UR13, URZ, UP0 ;  /* 0x000000ff0d0d7287 */ /* 0x000fe40008000000 */
[----:B------:R-:W-:Y:S02]  /*1dd0*/  USHF.L.U32 UR18, UR23, 0x5, URZ ;  /* 0x0000000517127899 */ /* 0x000fe400080006ff */
[----:B------:R-:W-:Y:S01]  /*1de0*/  ULEA UR8, UR13, UR4, 0x3 ;  /* 0x000000040d087291 */ /* 0x000fe2000f8e18ff */
[----:B------:R-:W-:Y:S01]  /*1df0*/  LOP3.LUT R15, R15, UR9, RZ, 0x3c, !PT ;  /* 0x000000090f0f7c12 */ /* 0x000fe2000f8e3cff */
[----:B------:R-:W-:Y:S02]  /*1e00*/  UIADD3 UR16, UPT, UPT, UR16, 0x5b80, URZ ;  /* 0x00005b8010107890 */ /* 0x000fe4000fffe0ff */
[----:B------:R-:W-:Y:S01]  /*1e10*/  UIADD3.X UR33, UPT, UPT, URZ, UR25, URZ, UP1, !UPT ;  /* 0x00000019ff217290 */ /* 0x000fe20008ffe4ff */
[----:B-1----:R-:W-:Y:S01]  /*1e20*/  SHF.L.U32 R2, R15, 0x1f, RZ ;  /* 0x0000001f0f027819 */ /* 0x002fe200000006ff */
[----:B------:R-:W-:Y:S02]  /*1e30*/  UIMAD UR5, UR6, 0x1600, UR4 ;  /* 0x00001600060578a4 */ /* 0x000fe4000f8e0204 */
[----:B------:R-:W-:Y:S01]  /*1e40*/  UIADD3 UR30, UP0, UPT, UR24, 0x180, URZ ;  /* 0x00000180181e7890 */ /* 0x000fe2000ff1e0ff */
[----:B------:R1:W1:Y:S01]  /*1e50*/  SYNCS.PHASECHK.TRANS64.TRYWAIT P0, [UR8+0xd8], R2 ;  /* 0x0000d802ff0075a7 */ /* 0x0002620008001108 */
[----:B------:R-:W-:Y:S01]  /*1e60*/  UIADD3 UR8, UPT, UPT, UR5, 0x13380, URZ ;  /* 0x0001338005087890 */ /* 0x000fe2000fffe0ff */
[----:B------:R-:W-:Y:S01]  /*1e70*/  UMOV UR28, 0x0 ;  /* 0x00000000001c7882 */ /* 0x000fe20000000000 */
[----:B------:R-:W-:Y:S01]  /*1e80*/  UMOV UR29, 0x10000000 ;  /* 0x10000000001d7882 */ /* 0x000fe20000000000 */
[----:B------:R-:W-:Y:S01]  /*1e90*/  UMOV UR19, UR35 ;  /* 0x0000002300137c82 */ /* 0x000fe20008000000 */
[----:B------:R-:W-:Y:S01]  /*1ea0*/  UMOV UR20, UR36 ;  /* 0x0000002400147c82 */ /* 0x000fe20008000000 */
[----:B------:R-:W-:Y:S01]  /*1eb0*/  UIADD3.X UR31, UPT, UPT, URZ, UR25, URZ, UP0, !UPT ;  /* 0x00000019ff1f7290 */ /* 0x000fe200087fe4ff */
[----:B------:R1:W-:Y:S01]  /*1ec0*/  UTMALDG.3D [UR16], [UR32], desc[UR28] ;  /* 0x00001c10200075b4 */ /* 0x0003e20008011000 */
[----:B------:R-:W-:Y:S01]  /*1ed0*/  UIADD3 UR23, UPT, UPT, UR23, 0x1, URZ ;  /* 0x0000000117177890 */ /* 0x000fe2000fffe0ff */
[----:B------:R-:W-:Y:S01]  /*1ee0*/  UMOV UR12, UR36 ;  /* 0x00000024000c7c82 */ /* 0x000fe20008000000 */
[----:B------:R-:W-:Y:S01]  /*1ef0*/  UMOV UR9, UR17 ;  /* 0x0000001100097c82 */ /* 0x000fe20008000000 */
[----:B------:R-:W-:Y:S01]  /*1f00*/  UMOV UR10, UR18 ;  /* 0x00000012000a7c82 */ /* 0x000fe20008000000 */
[----:B------:R-:W-:Y:S03]  /*1f10*/  UISETP.NE.AND UP0, UPT, UR23, UR26, UPT ;  /* 0x0000001a1700728c */ /* 0x000fe6000bf05270 */
[----:B------:R1:W-:Y:S01]  /*1f20*/  UTMALDG.3D [UR8], [UR30], desc[UR28] ;  /* 0x00001c081e0075b4 */ /* 0x0003e20008011000 */
[----:B------:R-:W-:Y:S05]  /*1f30*/  UMOV UR6, UR13 ;  /* 0x0000000d00067c82 */ /* 0x000fea0008000000 */
[----:B------:R-:W-:Y:S05]  /*1f40*/  BRA.U UP0, `(.L_x_32) ;  /* 0xfffffffd005c7547 */ /* 0x000fea000b83ffff */
.L_x_27:
[C---:B-1----:R-:W-:Y:S01]  /*1f50*/  LEA R2, R14.reuse, UR4, 0x3 ;  /* 0x000000040e027c11 */ /* 0x042fe2000f8e18ff */
[----:B------:R-:W-:Y:S01]  /*1f60*/  NOP ;  /* 0x0000000000007918 */ /* 0x000fe20000000000 */
[----:B--2---:R-:W-:Y:S02]  /*1f70*/  SHF.L.U32 R3, R13, 0x1f, RZ ;  /* 0x0000001f0d037819 */ /* 0x004fe400000006ff */
[----:B------:R-:W-:Y:S02]  /*1f80*/  LEA R4, R14, UR4, 0x4 ;  /* 0x000000040e047c11 */ /* 0x000fe4000f8e20ff */
[----:B------:R-:W1:Y:S02]  /*1f90*/  SYNCS.PHASECHK.TRANS64.TRYWAIT P0, [R2+URZ+0x1d0], R3 ;  /* 0x0001d003020075a7 */ /* 0x000e6400080011ff */
[----:B-1----:R-:W-:Y:S05]  /*1fa0*/  @!P0 BRA `(.L_x_33) ;  /* 0x0000007400208947 */ /* 0x002fea0003800000 */
.L_x_127:
[----:B------:R-:W2:Y:S01]  /*1fb0*/  LDS.128 R4, [R4+0x260] ;  /* 0x0002600004047984 */ /* 0x000ea20000000c00 */
[----:B---3--:R-:W-:Y:S01]  /*1fc0*/  ISETP.GE.AND P0, PT, R22, 0x1, PT ;  /* 0x000000011600780c */ /* 0x008fe20003f06270 */
[----:B-1----:R-:W-:Y:S01]  /*1fd0*/  VIADD R2, R2, 0x1e0 ;  /* 0x000001e002027836 */ /* 0x002fe20000000000 */
[----:B------:R-:W-:Y:S01]  /*1fe0*/  @!PT LDS RZ, [RZ] ;  /* 0x00000000fffff984 */ /* 0x000fe20000000800 */
[----:B------:R-:W-:Y:S01]  /*1ff0*/  @!PT LDS RZ, [RZ] ;  /* 0x00000000fffff984 */ /* 0x000fe20000000800 */
[----:B------:R-:W-:Y:S01]  /*2000*/  @!PT LDS RZ, [RZ] ;  /* 0x00000000fffff984 */ /* 0x000fe20000000800 */
[----:B------:R-:W-:Y:S01]  /*2010*/  @!PT LDS RZ, [RZ] ;  /* 0x00000000fffff984 */ /* 0x000fe20000000800 */
[----:B------:R1:W-:Y:S06]  /*2020*/  MEMBAR.ALL.CTA ;  /* 0x0000000000007992 */ /* 0x0003ec0000008000 */
[----:B-1----:R-:W1:Y:S01]  /*2030*/  FENCE.VIEW.ASYNC.S ;  /* 0x00000000000073c6 */ /* 0x002e620000000000 */
[----:B------:R-:W-:-:S04]  /*2040*/  PRMT R2, RZ, 0x654, R2 ;  /* 0x00000654ff027816 */ /* 0x000fc80000000002 */
[----:B-1----:R1:W-:Y:S01]  /*2050*/  SYNCS.ARRIVE.TRANS64.RED.A1T0 RZ, [R2+URZ], RZ ;  /* 0x000000ff02ff79a7 */ /* 0x0023e200081004ff */
[----:B--2---:R-:W-:-:S13]  /*2060*/  LOP3.LUT P2, RZ, R6, 0x1, RZ, 0xc0, !PT ;  /* 0x0000000106ff7812 */ /* 0x004fda000784c0ff */
[----:B------:R-:W-:Y:S01]  /*2070*/  @P2 SHF.R.U32.HI R3, RZ, 0x10, R5 ;  /* 0x00000010ff032819 */ /* 0x000fe20000011605 */
[----:B------:R-:W-:Y:S01]  /*2080*/  VOTEU.ANY UP0, P2 ;  /* 0x0000000000ff7886 */ /* 0x000fe20001000100 */
[----:B------:R-:W-:Y:S02]  /*2090*/  @P2 MOV R11, R4 ;  /* 0x00000004000b2202 */ /* 0x000fe40000000f00 */
[----:B------:R-:W-:Y:S02]  /*20a0*/  @P2 R2UR.BROADCAST UR5, R3 ;  /* 0x00000000030522ca */ /* 0x000fe400008e0000 */
[----:B------:R-:W-:-:S11]  /*20b0*/  @P2 LOP3.LUT R8, R5, 0xffff, RZ, 0xc0, !PT ;  /* 0x0000ffff05082812 */ /* 0x000fd600078ec0ff */
[----:B------:R-:W-:Y:S01]  /*20c0*/  @UP0 UMOV UR36, UR5 ;  /* 0x0000000500240c82 */ /* 0x000fe20008000000 */
[----:B-1----:R-:W-:Y:S05]  /*20d0*/  @!P0 BRA `(.L_x_34) ;  /* 0x0000000000b88947 */ /* 0x002fea0003800000 */
[----:B------:R-:W4:Y:S01]  /*20e0*/  LDC.64 R4, c[0x0][0xb18] ;  /* 0x0002c600ff047b82 */ /* 0x000f220000000a00 */
[----:B------:R-:W-:-:S07]  /*20f0*/  ISETP.NE.AND P3, PT, R22, 0x1, PT ;  /* 0x000000011600780c */ /* 0x000fce0003f65270 */
[----:B------:R-:W1:Y:S08]  /*2100*/  LDC.64 R6, c[0x0][0xb10] ;  /* 0x0002c400ff067b82 */ /* 0x000e700000000a00 */
[----:B------:R-:W2:Y:S08]  /*2110*/  LDC R16, c[0x0][0xb20] ;  /* 0x0002c800ff107b82 */ /* 0x000eb00000000800 */
[----:B------:R-:W3:Y:S01]  /*2120*/  LDC R18, c[0x0][0xb0c] ;  /* 0x0002c300ff127b82 */ /* 0x000ee20000000800 */
[----:B----4-:R-:W-:Y:S01]  /*2130*/  IMAD.HI.U32 R17, R0, R5, RZ ;  /* 0x0000000500117227 */ /* 0x010fe200078e00ff */
[----:B------:R-:W-:-:S03]  /*2140*/  ISETP.NE.AND P0, PT, R4, 0x1, PT ;  /* 0x000000010400780c */ /* 0x000fc60003f05270 */
[----:B------:R-:W-:-:S03]  /*2150*/  IMAD.HI.U32 R5, R8, R5, RZ ;  /* 0x0000000508057227 */ /* 0x000fc600078e00ff */
[----:B------:R-:W4:Y:S01]  /*2160*/  LDC.64 R2, c[0x0][0xb28] ;  /* 0x0002ca00ff027b82 */ /* 0x000f220000000a00 */
[----:B-1----:R-:W-:-:S04]  /*2170*/  IMAD.HI.U32 R20, R9, R6, RZ ;  /* 0x0000000609147227 */ /* 0x002fc800078e00ff */
[----:B------:R-:W-:Y:S01]  /*2180*/  IMAD.HI.U32 R24, R11, R6, RZ ;  /* 0x000000060b187227 */ /* 0x000fe200078e00ff */
[----:B------:R-:W-:Y:S02]  /*2190*/  SHF.R.U32.HI R20, RZ, R7, R20 ;  /* 0x00000007ff147219 */ /* 0x000fe40000011614 */
[-C--:B--2---:R-:W-:Y:S02]  /*21a0*/  SHF.R.U32.HI R17, RZ, R16.reuse, R17 ;  /* 0x00000010ff117219 */ /* 0x084fe40000011611 */
[----:B------:R-:W-:Y:S02]  /*21b0*/  SHF.R.U32.HI R5, RZ, R16, R5 ;  /* 0x00000010ff057219 */ /* 0x000fe40000011605 */
[----:B------:R-:W-:Y:S02]  /*21c0*/  SEL R17, R0, R17, !P0 ;  /* 0x0000001100117207 */ /* 0x000fe40004000000 */
[----:B------:R-:W-:Y:S02]  /*21d0*/  SHF.R.U32.HI R24, RZ, R7, R24 ;  /* 0x00000007ff187219 */ /* 0x000fe40000011618 */
[----:B---3--:R-:W-:-:S02]  /*21e0*/  ISETP.NE.AND P1, PT, R18, 0x1, PT ;  /* 0x000000011200780c */ /* 0x008fc40003f25270 */
[----:B------:R-:W-:Y:S02]  /*21f0*/  SEL R5, R8, R5, !P0 ;  /* 0x0000000508057207 */ /* 0x000fe40004000000 */
[----:B------:R-:W-:Y:S02]  /*2200*/  SEL R19, R9, R20, !P1 ;  /* 0x0000001409137207 */ /* 0x000fe40004800000 */
[----:B------:R-:W-:Y:S01]  /*2210*/  SEL R7, R11, R24, !P1 ;  /* 0x000000180b077207 */ /* 0x000fe20004800000 */
[----:B----4-:R-:W-:-:S04]  /*2220*/  IMAD.HI.U32 R20, R17, R2, RZ ;  /* 0x0000000211147227 */ /* 0x010fc800078e00ff */
[----:B------:R-:W-:Y:S01]  /*2230*/  IMAD.HI.U32 R6, R19, R2, RZ ;  /* 0x0000000213067227 */ /* 0x000fe200078e00ff */
[----:B------:R-:W-:-:S04]  /*2240*/  @P3 SHF.R.U32.HI R17, RZ, R3, R20 ;  /* 0x00000003ff113219 */ /* 0x000fc80000011614 */
[----:B------:R-:W-:Y:S01]  /*2250*/  @P3 SHF.R.U32.HI R19, RZ, R3, R6 ;  /* 0x00000003ff133219 */ /* 0x000fe20000011606 */
[----:B------:R-:W-:-:S04]  /*2260*/  IMAD R17, R22, R17, RZ ;  /* 0x0000001116117224 */ /* 0x000fc800078e02ff */
[----:B------:R-:W-:Y:S01]  /*2270*/  IMAD R6, R22, R19, RZ ;  /* 0x0000001316067224 */ /* 0x000fe200078e02ff */
[C---:B------:R-:W-:Y:S02]  /*2280*/  ISETP.GE.AND P0, PT, R5.reuse, R17, PT ;  /* 0x000000110500720c */ /* 0x040fe40003f06270 */
[----:B------:R-:W-:Y:S02]  /*2290*/  IADD3 R17, PT, PT, -R5, RZ, RZ ;  /* 0x000000ff05117210 */ /* 0x000fe40007ffe1ff */
[----:B------:R-:W-:Y:S01]  /*22a0*/  ISETP.GE.OR P0, PT, R7, R6, P0 ;  /* 0x000000060700720c */ /* 0x000fe20000706670 */
[----:B------:R-:W-:-:S04]  /*22b0*/  IMAD.HI.U32 R6, R5, R2, RZ ;  /* 0x0000000205067227 */ /* 0x000fc800078e00ff */
[----:B------:R-:W-:Y:S01]  /*22c0*/  IMAD R8, R4, R17, R8 ;  /* 0x0000001104087224 */ /* 0x000fe200078e0208 */
[----:B------:R-:W-:-:S04]  /*22d0*/  SHF.R.U32.HI R6, RZ, R3, R6 ;  /* 0x00000003ff067219 */ /* 0x000fc80000011606 */
[----:B------:R-:W-:-:S03]  /*22e0*/  SEL R6, R5, R6, !P3 ;  /* 0x0000000605067207 */ /* 0x000fc60005800000 */
[----:B------:R-:W-:-:S04]  /*22f0*/  @!P0 IMAD.HI.U32 R16, R7, R2, RZ ;  /* 0x0000000207108227 */ /* 0x000fc800078e00ff */
[----:B------:R-:W-:Y:S01]  /*2300*/  IMAD.MOV R2, RZ, RZ, -R6 ;  /* 0x000000ffff027224 */ /* 0x000fe200078e0a06 */
[----:B------:R-:W-:-:S03]  /*2310*/  @!P0 SHF.R.U32.HI R16, RZ, R3, R16 ;  /* 0x00000003ff108219 */ /* 0x000fc60000011610 */
[----:B------:R-:W-:Y:S01]  /*2320*/  IMAD R2, R22, R2, R5 ;  /* 0x0000000216027224 */ /* 0x000fe200078e0205 */
[----:B------:R-:W-:-:S05]  /*2330*/  @!P0 SEL R3, R7, R16, !P3 ;  /* 0x0000001007038207 */ /* 0x000fca0005800000 */
[--C-:B------:R-:W-:Y:S02]  /*2340*/  @!P0 IMAD.IADD R6, R6, 0x1, -R3.reuse ;  /* 0x0000000106068824 */ /* 0x100fe400078e0a03 */
[----:B------:R-:W-:Y:S01]  /*2350*/  @!P0 IMAD R3, R2, R19, R3 ;  /* 0x0000001302038224 */ /* 0x000fe200078e0203 */
[----:B------:R-:W-:Y:S01]  /*2360*/  IADD3 R2, PT, PT, -R7, RZ, RZ ;  /* 0x000000ff07027210 */ /* 0x000fe20007ffe1ff */
[----:B------:R-:W-:Y:S02]  /*2370*/  @!P0 IMAD R5, R22, R6, R7 ;  /* 0x0000000616058224 */ /* 0x000fe400078e0207 */
[----:B------:R-:W-:Y:S02]  /*2380*/  @!P0 IMAD.MOV.U32 R7, RZ, RZ, R3 ;  /* 0x000000ffff078224 */ /* 0x000fe400078e0003 */
[----:B------:R-:W-:Y:S02]  /*2390*/  IMAD R2, R18, R2, R11 ;  /* 0x0000000212027224 */ /* 0x000fe400078e020b */
[----:B------:R-:W-:-:S02]  /*23a0*/  IMAD R8, R5, R4, R8 ;  /* 0x0000000405087224 */ /* 0x000fc400078e0208 */
[----:B------:R-:W-:Y:S02]  /*23b0*/  IMAD R11, R7, R18, R2 ;  /* 0x00000012070b7224 */ /* 0x000fe400078e0202 */
.L_x_34:
[----:B------:R-:W1:Y:S02]  /*23c0*/  LDCU UR5, c[0x0][0xb30] ;  /* 0x00016600ff0577ac */ /* 0x000e640008000800 */
[----:B-1----:R-:W-:-:S09]  /*23d0*/  UISETP.NE.AND UP0, UPT, UR5, 0x1, UPT ;  /* 0x000000010500788c */ /* 0x002fd2000bf05270 */
[----:B------:R-:W-:Y:S05]  /*23e0*/  BRA.U UP0, `(.L_x_35) ;  /* 0x0000000100407547 */ /* 0x000fea000b800000 */
[----:B------:R-:W1:Y:S08]  /*23f0*/  LDC.64 R4, c[0x0][0xb10] ;  /* 0x0002c400ff047b82 */ /* 0x000e700000000a00 */
[----:B------:R-:W2:Y:S08]  /*2400*/  LDC.64 R2, c[0x0][0xb18] ;  /* 0x0002c600ff027b82 */ /* 0x000eb00000000a00 */
[----:B------:R-:W3:Y:S08]  /*2410*/  LDC R6, c[0x0][0xb20] ;  /* 0x0002c800ff067b82 */ /* 0x000ef00000000800 */
[----:B------:R-:W4:Y:S01]  /*2420*/  LDC R16, c[0x0][0xb0c] ;  /* 0x0002c300ff107b82 */ /* 0x000f220000000800 */
[----:B-1----:R-:W-:-:S05]  /*2430*/  IMAD.HI.U32 R4, R11, R4, RZ ;  /* 0x000000040b047227 */ /* 0x002fca00078e00ff */
[----:B------:R-:W-:Y:S01]  /*2440*/  SHF.R.U32.HI R4, RZ, R5, R4 ;  /* 0x00000005ff047219 */ /* 0x000fe20000011604 */
[----:B--2---:R-:W-:Y:S01]  /*2450*/  IMAD.HI.U32 R3, R8, R3, RZ ;  /* 0x0000000308037227 */ /* 0x004fe200078e00ff */
[----:B------:R-:W-:-:S04]  /*2460*/  ISETP.NE.AND P0, PT, R2, 0x1, PT ;  /* 0x000000010200780c */ /* 0x000fc80003f05270 */
[----:B---3--:R-:W-:-:S04]  /*2470*/  SHF.R.U32.HI R3, RZ, R6, R3 ;  /* 0x00000006ff037219 */ /* 0x008fc80000011603 */
[----:B------:R-:W-:Y:S02]  /*2480*/  SEL R3, R8, R3, !P0 ;  /* 0x0000000308037207 */ /* 0x000fe40004000000 */
[----:B----4-:R-:W-:-:S04]  /*2490*/  ISETP.NE.AND P1, PT, R16, 0x1, PT ;  /* 0x000000011000780c */ /* 0x010fc80003f25270 */
[----:B------:R-:W-:-:S05]  /*24a0*/  SEL R4, R11, R4, !P1 ;  /* 0x000000040b047207 */ /* 0x000fca0004800000 */
[----:B------:R-:W-:Y:S02]  /*24b0*/  IMAD.IADD R5, R3, 0x1, -R4 ;  /* 0x0000000103057824 */ /* 0x000fe400078e0a04 */
[----:B------:R-:W-:Y:S02]  /*24c0*/  IMAD.IADD R3, R4, 0x1, -R3 ;  /* 0x0000000104037824 */ /* 0x000fe400078e0a03 */
[----:B------:R-:W-:Y:S02]  /*24d0*/  IMAD R11, R5, R16, R11 ;  /* 0x00000010050b7224 */ /* 0x000fe400078e020b */
[----:B------:R-:W-:-:S07]  /*24e0*/  IMAD R8, R3, R2, R8 ;  /* 0x0000000203087224 */ /* 0x000fce00078e0208 */
.L_x_35:
[----:B------:R-:W-:Y:S01]  /*24f0*/  VIADD R14, R14, 0x1 ;  /* 0x000000010e0e7836 */ /* 0x000fe20000000000 */
[----:B------:R-:W-:Y:S01]  /*2500*/  PLOP3.LUT P1, PT, PT, PT, PT, 0x80, 0x8 ;  /* 0x000000000008781c */ /* 0x000fe20003f2f070 */
[----:B------:R-:W-:Y:S02]  /*2510*/  IMAD.IADD R197, R11, 0x1, R194 ;  /* 0x000000010bc57824 */ /* 0x000fe400078e02c2 */
[----:B------:R-:W-:Y:S01]  /*2520*/  IMAD.IADD R195, R8, 0x1, R187 ;  /* 0x0000000108c37824 */ /* 0x000fe200078e02bb */
[----:B------:R-:W-:-:S04]  /*2530*/  ISETP.NE.AND P0, PT, R14, 0x2, PT ;  /* 0x000000020e00780c */ /* 0x000fc80003f05270 */
[----:B------:R-:W-:Y:S02]  /*2540*/  SEL R2, RZ, 0x1, P0 ;  /* 0x00000001ff027807 */ /* 0x000fe40000000000 */
[----:B------:R-:W-:Y:S02]  /*2550*/  SEL R14, R14, RZ, P0 ;  /* 0x000000ff0e0e7207 */ /* 0x000fe40000000000 */
[----:B------:R-:W-:Y:S01]  /*2560*/  LOP3.LUT R13, R13, R2, RZ, 0x3c, !PT ;  /* 0x000000020d0d7212 */ /* 0x000fe200078e3cff */
[----:B------:R-:W-:Y:S06]  /*2570*/  @P2 BRA `(.L_x_36) ;  /* 0xfffffff000982947 */ /* 0x000fec000383ffff */
[----:B------:R-:W-:Y:S01]  /*2580*/  UIADD3 UR4, UPT, UPT, UR4, 0xd8, URZ ;  /* 0x000000d804047890 */ /* 0x000fe2000fffe0ff */
[----:B------:R-:W-:-:S03]  /*2590*/  SHF.L.U32 R3, R15, 0x1f, RZ ;  /* 0x0000001f0f037819 */ /* 0x000fc600000006ff */
[----:B------:R-:W-:-:S09]  /*25a0*/  ULEA UR5, UR13, UR4, 0x3 ;  /* 0x000000040d057291 */ /* 0x000fd2000f8e18ff */
[----:B------:R-:W1:Y:S02]  /*25b0*/  SYNCS.PHASECHK.TRANS64.TRYWAIT P0, [UR5], R3 ;  /* 0x00000003ff0075a7 */ /* 0x000e640008001105 */
[----:B-1----:R-:W-:Y:S05]  /*25c0*/  @!P0 BRA `(.L_x_37) ;  /* 0x0000006c00ac8947 */ /* 0x002fea0003800000 */
.L_x_129:
[----:B------:R-:W-:-:S04]  /*25d0*/  UIADD3 UR6, UPT, UPT, UR13, 0x1, URZ ;  /* 0x000000010d067890 */ /* 0x000fc8000fffe0ff */
[----:B------:R-:W-:-:S04]  /*25e0*/  UISETP.NE.AND UP0, UPT, UR6, 0x1b, UPT ;  /* 0x0000001b0600788c */ /* 0x000fc8000bf05270 */
[----:B------:R-:W-:Y:S02]  /*25f0*/  USEL UR7, URZ, 0x1, UP0 ;  /* 0x00000001ff077887 */ /* 0x000fe40008000000 */
[----:B------:R-:W-:-:S04]  /*2600*/  USEL UR6, UR6, URZ, UP0 ;  /* 0x000000ff06067287 */ /* 0x000fc80008000000 */
[----:B------:R-:W-:Y:S01]  /*2610*/  ULEA UR5, UR6, UR4, 0x3 ;  /* 0x0000000406057291 */ /* 0x000fe2000f8e18ff */
[----:B------:R-:W-:-:S04]  /*2620*/  LOP3.LUT R2, R15, UR7, RZ, 0x3c, !PT ;  /* 0x000000070f027c12 */ /* 0x000fc8000f8e3cff */
[----:B-1----:R-:W-:-:S04]  /*2630*/  SHF.L.U32 R3, R2, 0x1f, RZ ;  /* 0x0000001f02037819 */ /* 0x002fc800000006ff */
[----:B------:R-:W1:Y:S02]  /*2640*/  SYNCS.PHASECHK.TRANS64.TRYWAIT P0, [UR5], R3 ;  /* 0x00000003ff0075a7 */ /* 0x000e640008001105 */
[----:B-1----:R-:W-:Y:S05]  /*2650*/  @!P0 BRA `(.L_x_38) ;  /* 0x0000006c00a08947 */ /* 0x002fea0003800000 */
.L_x_131:
        /* <DEDUP_REMOVED lines=9> */
.L_x_133:
        /* <DEDUP_REMOVED lines=9> */
.L_x_135:
        /* <DEDUP_REMOVED lines=9> */
.L_x_137:
        /* <DEDUP_REMOVED lines=9> */
.L_x_139:
        /* <DEDUP_REMOVED lines=9> */
.L_x_141:
        /* <DEDUP_REMOVED lines=9> */
.L_x_143:
        /* <DEDUP_REMOVED lines=9> */
.L_x_145:
        /* <DEDUP_REMOVED lines=9> */
.L_x_147:
        /* <DEDUP_REMOVED lines=9> */
.L_x_149:
        /* <DEDUP_REMOVED lines=9> */
.L_x_151:
        /* <DEDUP_REMOVED lines=9> */
.L_x_153:
        /* <DEDUP_REMOVED lines=9> */
.L_x_155:
        /* <DEDUP_REMOVED lines=9> */
.L_x_157:
        /* <DEDUP_REMOVED lines=9> */
.L_x_159:
        /* <DEDUP_REMOVED lines=9> */
.L_x_161:
        /* <DEDUP_REMOVED lines=9> */
.L_x_163:
        /* <DEDUP_REMOVED lines=9> */
.L_x_165:
        /* <DEDUP_REMOVED lines=9> */
.L_x_167:
        /* <DEDUP_REMOVED lines=9> */
.L_x_169:
        /* <DEDUP_REMOVED lines=9> */
.L_x_171:
        /* <DEDUP_REMOVED lines=9> */
.L_x_173:
        /* <DEDUP_REMOVED lines=9> */
.L_x_175:
        /* <DEDUP_REMOVED lines=9> */
.L_x_177:
        /* <DEDUP_REMOVED lines=9> */
.L_x_179:
[----:B------:R-:W-:-:S04]  /*33e0*/  UIADD3 UR6, UPT, UPT, UR6, 0x1, URZ ;  /* 0x0000000106067890 */ /* 0x000fc8000fffe0ff */
[----:B------:R-:W-:-:S04]  /*33f0*/  UISETP.NE.AND UP0, UPT, UR6, 0x1b, UPT ;  /* 0x0000001b0600788c */ /* 0x000fc8000bf05270 */
[----:B------:R-:W-:Y:S02]  /*3400*/  USEL UR5, URZ, 0x1, UP0 ;  /* 0x00000001ff057887 */ /* 0x000fe40008000000 */
[----:B------:R-:W-:-:S04]  /*3410*/  USEL UR6, UR6, URZ, UP0 ;  /* 0x000000ff06067287 */ /* 0x000fc80008000000 */
[----:B------:R-:W-:Y:S01]  /*3420*/  ULEA UR6, UR6, UR4, 0x3 ;  /* 0x0000000406067291 */ /* 0x000fe2000f8e18ff */
[----:B-1----:R-:W-:-:S04]  /*3430*/  LOP3.LUT R3, R2, UR5, RZ, 0x3c, !PT ;  /* 0x0000000502037c12 */ /* 0x002fc8000f8e3cff */
[----:B------:R-:W-:Y:S01]  /*3440*/  SHF.L.U32 R3, R3, 0x1f, RZ ;  /* 0x0000001f03037819 */ /* 0x000fe200000006ff */
[----:B----4-:R-:W-:-:S07]  /*3450*/  IMAD.U32 R0, RZ, RZ, UR6 ;  /* 0x00000006ff007e24 */ /* 0x010fce000f8e00ff */
.L_x_63:
[----:B-1----:R1:W2:Y:S02]  /*3460*/  SYNCS.PHASECHK.TRANS64.TRYWAIT P0, [R0+URZ], R3 ;  /* 0x00000003000075a7 */ /* 0x0022a400080011ff */
[----:B--2---:R-:W-:Y:S05]  /*3470*/  @!P0 NANOSLEEP.SYNCS 0x989680 ;  /* 0x009896800000895d */ /* 0x004fea0003900000 */
[----:B------:R-:W2:Y:S02]  /*3480*/  @!P0 SYNCS.PHASECHK.TRANS64 P0, [R0+URZ], R3 ;  /* 0x00000003000085a7 */ /* 0x000ea400080010ff */
[----:B--2---:R-:W-:Y:S05]  /*3490*/  @P0 EXIT ;  /* 0x000000000000094d */ /* 0x004fea0003800000 */
[----:B------:R-:W-:Y:S05]  /*34a0*/  BRA `(.L_x_63) ;  /* 0xfffffffc00ec7947 */ /* 0x000fea000383ffff */
.L_x_18:
[----:B------:R-:W-:-:S04]  /*34b0*/  UISETP.NE.AND UP1, UPT, UR37, URZ, UPT ;  /* 0x000000ff2500728c */ /* 0x000fc8000bf25270 */
[----:B------:R-:W-:-:S09]  /*34c0*/  UISETP.NE.OR UP1, UPT, UR8, 0x1, UP1 ;  /* 0x000000010800788c */ /* 0x000fd20008f25670 */
[----:B------:R-:W-:Y:S05]  /*34d0*/  BRA.U UP1, `(.L_x_64) ;  /* 0x0000000501487547 */ /* 0x000fea000b800000 */
[----:B------:R-:W-:Y:S01]  /*34e0*/  ISETP.NE.AND P2, PT, R2, RZ, PT ;  /* 0x000000ff0200720c */ /* 0x000fe20003f45270 */
[----:B------:R-:W-:Y:S01]  /*34f0*/  IMAD.MOV.U32 R12, RZ, RZ, 0x1 ;  /* 0x00000001ff0c7424 */ /* 0x000fe200078e00ff */
[----:B------:R-:W-:Y:S02]  /*3500*/  CS2R R10, SRZ ;  /* 0x00000000000a7805 */ /* 0x000fe4000001ff00 */
[----:B------:R-:W-:Y:S01]  /*3510*/  CS2R R8, SRZ ;  /* 0x0000000000087805 */ /* 0x000fe2000001ff00 */
[----:B------:R-:W-:Y:S01]  /*3520*/  UMOV UR4, 0x400 ;  /* 0x0000040000047882 */ /* 0x000fe20000000000 */
[----:B------:R-:W-:Y:S01]  /*3530*/  UMOV UR6, URZ ;  /* 0x000000ff00067c82 */ /* 0x000fe20008000000 */
[----:B------:R-:W-:-:S12]  /*3540*/  ULEA UR37, UR37, UR4, 0x18 ;  /* 0x0000000425257291 */ /* 0x000fd8000f8ec0ff */
.L_x_68:
[----:B------:R-:W-:Y:S02]  /*3550*/  LEA R0, R8, UR37, 0x3 ;  /* 0x0000002508007c11 */ /* 0x000fe4000f8e18ff */
[----:B------:R-:W-:-:S03]  /*3560*/  SHF.L.U32 R5, R9, 0x1f, RZ ;  /* 0x0000001f09057819 */ /* 0x000fc600000006ff */
[----:B------:R-:W-:Y:S01]  /*3570*/  VIADD R4, R0, 0x240 ;  /* 0x0000024000047836 */ /* 0x000fe20000000000 */
[----:B------:R-:W1:Y:S02]  /*3580*/  SYNCS.PHASECHK.TRANS64.TRYWAIT P0, [R0+URZ+0x230], R5 ;  /* 0x00023005000075a7 */ /* 0x000e6400080011ff */
[----:B-1----:R-:W-:Y:S05]  /*3590*/  @!P0 BRA `(.L_x_65) ;  /* 0x0000006800288947 */ /* 0x002fea0003800000 */
.L_x_180:
[----:B------:R-:W-:Y:S01]  /*35a0*/  ULEA UR5, UR6, UR37, 0x3 ;  /* 0x0000002506057291 */ /* 0x000fe2000f8e18ff */
[----:B------:R-:W-:Y:S02]  /*35b0*/  PRMT R4, RZ, 0x654, R4 ;  /* 0x00000654ff047816 */ /* 0x000fe40000000004 */
[----:B-1----:R-:W-:Y:S01]  /*35c0*/  SHF.L.U32 R5, R12, 0x1f, RZ ;  /* 0x0000001f0c057819 */ /* 0x002fe200000006ff */
[----:B------:R-:W-:Y:S01]  /*35d0*/  UIADD3 UR4, UPT, UPT, UR5, 0x1d0, URZ ;  /* 0x000001d005047890 */ /* 0x000fe2000fffe0ff */
[----:B------:R1:W-:Y:S05]  /*35e0*/  SYNCS.ARRIVE.TRANS64.RED.A1T0 RZ, [R4+URZ], RZ ;  /* 0x000000ff04ff79a7 */ /* 0x0003ea00081004ff */
[----:B------:R-:W-:Y:S01]  /*35f0*/  IMAD.U32 R7, RZ, RZ, UR4 ;  /* 0x00000004ff077e24 */ /* 0x000fe2000f8e00ff */
[----:B------:R-:W2:Y:S04]  /*3600*/  SYNCS.PHASECHK.TRANS64.TRYWAIT P0, [UR5+0x1e0], R5 ;  /* 0x0001e005ff0075a7 */ /* 0x000ea80008001105 */
[----:B------:R-:W-:Y:S01]  /*3610*/  PRMT R6, R2, 0x654, R7 ;  /* 0x0000065402067816 */ /* 0x000fe20000000007 */
[----:B-1----:R-:W-:Y:S01]  /*3620*/  @!P2 IMAD.MOV.U32 R4, RZ, RZ, 0x10 ;  /* 0x00000010ff04a424 */ /* 0x002fe200078e00ff */
[----:B--2---:R-:W-:Y:S06]  /*3630*/  @!P0 BRA `(.L_x_66) ;  /* 0x0000006800148947 */ /* 0x004fec0003800000 */
.L_x_182:
[----:B------:R-:W-:Y:S01]  /*3640*/  ULEA UR4, UR6, UR37, 0x4 ;  /* 0x0000002506047291 */ /* 0x000fe2000f8e20ff */
[----:B------:R-:W-:Y:S01]  /*3650*/  SEL R3, R6, R3, !P2 ;  /* 0x0000000306037207 */ /* 0x000fe20005000000 */
[----:B------:R-:W-:Y:S01]  /*3660*/  UIADD3 UR5, UPT, UPT, UR5, 0x1d0, URZ ;  /* 0x000001d005057890 */ /* 0x000fe2000fffe0ff */
[----:B-1----:R-:W-:Y:S01]  /*3670*/  LEA R0, R11, UR37, 0x3 ;  /* 0x000000250b007c11 */ /* 0x002fe2000f8e18ff */
[----:B------:R-:W-:Y:S01]  /*3680*/  UIADD3 UR4, UPT, UPT, UR4, 0x260, URZ ;  /* 0x0000026004047890 */ /* 0x000fe2000fffe0ff */
[----:B------:R-:W-:Y:S01]  /*3690*/  SHF.L.U32 R5, R10, 0x1f, RZ ;  /* 0x0000001f0a057819 */ /* 0x000fe200000006ff */
[----:B------:R1:W-:Y:S01]  /*36a0*/  @!P2 SYNCS.ARRIVE.TRANS64.RED RZ, [R3+URZ], R4 ;  /* 0x0000000403ffa9a7 */ /* 0x0003e200080004ff */
[----:B------:R-:W-:Y:S01]  /*36b0*/  UIADD3 UR6, UPT, UPT, UR6, 0x1, URZ ;  /* 0x0000000106067890 */ /* 0x000fe2000fffe0ff */
[----:B------:R-:W-:-:S03]  /*36c0*/  VIADD R8, R8, 0x1 ;  /* 0x0000000108087836 */ /* 0x000fc60000000000 */
[----:B------:R-:W-:Y:S02]  /*36d0*/  UISETP.NE.AND UP0, UPT, UR6, 0x2, UPT ;  /* 0x000000020600788c */ /* 0x000fe4000bf05270 */
[----:B------:R-:W-:Y:S06]  /*36e0*/  UGETNEXTWORKID.BROADCAST [UR4], [UR5] ;  /* 0x00000000040073ca */ /* 0x000fec0008000100 */
[----:B------:R-:W-:Y:S01]  /*36f0*/  USEL UR4, URZ, 0x1, UP0 ;  /* 0x00000001ff047887 */ /* 0x000fe20008000000 */
[----:B------:R-:W-:Y:S01]  /*3700*/  ISETP.NE.AND P0, PT, R8, 0x2, PT ;  /* 0x000000020800780c */ /* 0x000fe20003f05270 */
[----:B------:R-:W-:Y:S01]  /*3710*/  USEL UR6, UR6, URZ, UP0 ;  /* 0x000000ff06067287 */ /* 0x000fe20008000000 */
[----:B------:R-:W2:Y:S03]  /*3720*/  SYNCS.PHASECHK.TRANS64.TRYWAIT P1, [R0+URZ+0x1d0], R5 ;  /* 0x0001d005000075a7 */ /* 0x000ea600080211ff */
[----:B------:R-:W-:Y:S01]  /*3730*/  LOP3.LUT R12, R12, UR4, RZ, 0x3c, !PT ;  /* 0x000000040c0c7c12 */ /* 0x000fe2000f8e3cff */
[----:B-12---:R-:W-:Y:S07]  /*3740*/  @!P1 BRA `(.L_x_67) ;  /* 0x0000006400e89947 */ /* 0x006fee0003800000 */
.L_x_183:
[C---:B------:R-:W-:Y:S01]  /*3750*/  LEA R4, R11.reuse, UR37, 0x4 ;  /* 0x000000250b047c11 */ /* 0x040fe2000f8e20ff */
[----:B-1----:R-:W-:Y:S01]  /*3760*/  VIADD R0, R0, 0x1e0 ;  /* 0x000001e000007836 */ /* 0x002fe20000000000 */
[----:B------:R-:W-:Y:S01]  /*3770*/  SEL R8, R8, RZ, P0 ;  /* 0x000000ff08087207 */ /* 0x000fe20000000000 */
[----:B------:R-:W-:-:S03]  /*3780*/  VIADD R11, R11, 0x1 ;  /* 0x000000010b0b7836 */ /* 0x000fc60000000000 */
[----:B------:R-:W1:Y:S01]  /*3790*/  LDS.128 R4, [R4+0x260] ;  /* 0x0002600004047984 */ /* 0x000e620000000c00 */
[----:B------:R-:W-:Y:S02]  /*37a0*/  PRMT R0, RZ, 0x654, R0 ;  /* 0x00000654ff007816 */ /* 0x000fe40000000000 */
[C---:B------:R-:W-:Y:S01]  /*37b0*/  ISETP.NE.AND P1, PT, R11.reuse, 0x2, PT ;  /* 0x000000020b00780c */ /* 0x040fe20003f25270 */
[----:B------:R-:W-:Y:S01]  /*37c0*/  @!PT LDS RZ, [RZ] ;  /* 0x00000000fffff984 */ /* 0x000fe20000000800 */
[----:B------:R-:W-:Y:S01]  /*37d0*/  @!PT LDS RZ, [RZ] ;  /* 0x00000000fffff984 */ /* 0x000fe20000000800 */
[----:B------:R-:W-:Y:S01]  /*37e0*/  @!PT LDS RZ, [RZ] ;  /* 0x00000000fffff984 */ /* 0x000fe20000000800 */
[----:B------:R-:W-:Y:S01]  /*37f0*/  @!PT LDS RZ, [RZ] ;  /* 0x00000000fffff984 */ /* 0x000fe20000000800 */
[----:B------:R2:W-:Y:S06]  /*3800*/  MEMBAR.ALL.CTA ;  /* 0x0000000000007992 */ /* 0x0005ec0000008000 */
[----:B--2---:R-:W2:Y:S01]  /*3810*/  FENCE.VIEW.ASYNC.S ;  /* 0x00000000000073c6 */ /* 0x004ea20000000000 */
[----:B------:R-:W-:Y:S01]  /*3820*/  SEL R11, R11, RZ, P1 ;  /* 0x000000ff0b0b7207 */ /* 0x000fe20000800000 */
[----:B--2---:R2:W-:Y:S01]  /*3830*/  SYNCS.ARRIVE.TRANS64.RED.A1T0 RZ, [R0+URZ], RZ ;  /* 0x000000ff00ff79a7 */ /* 0x0045e200081004ff */
[----:B-1----:R-:W-:-:S02]  /*3840*/  LOP3.LUT P3, RZ, R6, 0x1, RZ, 0xc0, !PT ;  /* 0x0000000106ff7812 */ /* 0x002fc4000786c0ff */
[----:B------:R-:W-:-:S04]  /*3850*/  SEL R5, RZ, 0x1, P1 ;  /* 0x00000001ff057807 */ /* 0x000fc80000800000 */
[----:B------:R-:W-:Y:S02]  /*3860*/  LOP3.LUT R10, R10, R5, RZ, 0x3c, !PT ;  /* 0x000000050a0a7212 */ /* 0x000fe400078e3cff */
[----:B--2---:R-:W-:-:S04]  /*3870*/  SEL R0, RZ, 0x1, P0 ;  /* 0x00000001ff007807 */ /* 0x004fc80000000000 */
[----:B------:R-:W-:Y:S01]  /*3880*/  LOP3.LUT R9, R9, R0, RZ, 0x3c, !PT ;  /* 0x0000000009097212 */ /* 0x000fe200078e3cff */
[----:B------:R-:W-:Y:S06]  /*3890*/  @P3 BRA `(.L_x_68) ;  /* 0xfffffffc002c3947 */ /* 0x000fec000383ffff */
[----:B------:R-:W-:Y:S01]  /*38a0*/  ULEA UR5, UR6, UR37, 0x3 ;  /* 0x0000002506057291 */ /* 0x000fe2000f8e18ff */
[----:B------:R-:W-:-:S08]  /*38b0*/  SHF.L.U32 R3, R12, 0x1f, RZ ;  /* 0x0000001f0c037819 */ /* 0x000fd000000006ff */
[----:B------:R-:W1:Y:S02]  /*38c0*/  SYNCS.PHASECHK.TRANS64 P0, [UR5+0x1e0], R3 ;  /* 0x0001e003ff0075a7 */ /* 0x000e640008001005 */
[----:B-1----:R-:W-:Y:S05]  /*38d0*/  @P0 BRA `(.L_x_69) ;  /* 0x0000000000080947 */ /* 0x002fea0003800000 */
[----:B------:R-:W1:Y:S02]  /*38e0*/  SYNCS.PHASECHK.TRANS64.TRYWAIT P0, [UR5+0x1e0], R3 ;  /* 0x0001e003ff0075a7 */ /* 0x000e640008001105 */
[----:B-1----:R-:W-:Y:S05]  /*38f0*/  @!P0 BRA `(.L_x_70) ;  /* 0x0000006400908947 */ /* 0x002fea0003800000 */
.L_x_69:
[----:B------:R-:W-:-:S04]  /*3900*/  UIADD3 UR4, UPT, UPT, UR6, 0x1, URZ ;  /* 0x0000000106047890 */ /* 0x000fc8000fffe0ff */
[----:B------:R-:W-:-:S04]  /*3910*/  UISETP.NE.AND UP0, UPT, UR4, 0x2, UPT ;  /* 0x000000020400788c */ /* 0x000fc8000bf05270 */
[----:B------:R-:W-:Y:S02]  /*3920*/  USEL UR7, URZ, 0x1, UP0 ;  /* 0x00000001ff077887 */ /* 0x000fe40008000000 */
[----:B------:R-:W-:-:S04]  /*3930*/  USEL UR4, UR4, URZ, UP0 ;  /* 0x000000ff04047287 */ /* 0x000fc80008000000 */
[----:B------:R-:W-:Y:S01]  /*3940*/  ULEA UR4, UR4, UR37, 0x3 ;  /* 0x0000002504047291 */ /* 0x000fe2000f8e18ff */
[----:B-1----:R-:W-:-:S04]  /*3950*/  LOP3.LUT R3, R12, UR7, RZ, 0x3c, !PT ;  /* 0x000000070c037c12 */ /* 0x002fc8000f8e3cff */
[----:B------:R-:W-:-:S04]  /*3960*/  SHF.L.U32 R0, R3, 0x1f, RZ ;  /* 0x0000001f03007819 */ /* 0x000fc800000006ff */
[----:B------:R-:W1:Y:S02]  /*3970*/  SYNCS.PHASECHK.TRANS64 P0, [UR4+0x1e0], R0 ;  /* 0x0001e000ff0075a7 */ /* 0x000e640008001004 */
[----:B-1----:R-:W-:Y:S05]  /*3980*/  @P0 EXIT ;  /* 0x000000000000094d */ /* 0x002fea0003800000 */
[----:B------:R-:W-:Y:S02]  /*3990*/  SHF.L.U32 R3, R3, 0x1f, RZ ;  /* 0x0000001f03037819 */ /* 0x000fe400000006ff */
[----:B------:R-:W-:-:S07]  /*39a0*/  MOV R0, UR4 ;  /* 0x0000000400007c02 */ /* 0x000fce0008000f00 */
.L_x_71:
[----:B-1----:R1:W2:Y:S02]  /*39b0*/  SYNCS.PHASECHK.TRANS64.TRYWAIT P0, [R0+URZ+0x1e0], R3 ;  /* 0x0001e003000075a7 */ /* 0x0022a400080011ff */
[----:B--2---:R-:W-:Y:S05]  /*39c0*/  @!P0 NANOSLEEP.SYNCS 0x989680 ;  /* 0x009896800000895d */ /* 0x004fea0003900000 */
[----:B------:R-:W2:Y:S02]  /*39d0*/  @!P0 SYNCS.PHASECHK.TRANS64 P0, [R0+URZ+0x1e0], R3 ;  /* 0x0001e003000085a7 */ /* 0x000ea400080010ff */
[----:B--2---:R-:W-:Y:S05]  /*39e0*/  @P0 EXIT ;  /* 0x000000000000094d */ /* 0x004fea0003800000 */
[----:B------:R-:W-:Y:S05]  /*39f0*/  BRA `(.L_x_71) ;  /* 0xfffffffc00ec7947 */ /* 0x000fea000383ffff */
.L_x_64:
[----:B------:R-:W-:-:S09]  /*3a00*/  UISETP.NE.AND UP1, UPT, UR8, URZ, UPT ;  /* 0x000000ff0800728c */ /* 0x000fd2000bf25270 */
[----:B------:R-:W-:Y:S05]  /*3a10*/  BRA.U UP1, `(.L_x_72) ;  /* 0x0000000d01747547 */ /* 0x000fea000b800000 */
[----:B------:R-:W-:Y:S01]  /*3a20*/  UMOV UR4, 0x40 ;  /* 0x0000004000047882 */ /* 0x000fe20000000000 */
[----:B------:R-:W-:Y:S01]  /*3a30*/  NOP ;  /* 0x0000000000007918 */ /* 0x000fe20000000000 */
[----:B------:R-:W-:Y:S01]  /*3a40*/  ULEA UR4, UR37, UR4, 0x18 ;  /* 0x0000000425047291 */ /* 0x000fe2000f8ec0ff */
[----:B------:R-:W-:Y:S02]  /*3a50*/  UMOV UR5, 0x400 ;  /* 0x0000040000057882 */ /* 0x000fe40000000000 */
[----:B------:R-:W-:-:S06]  /*3a60*/  ULEA UR37, UR37, UR5, 0x18 ;  /* 0x0000000525257291 */ /* 0x000fcc000f8ec0ff */
[----:B------:R-:W1:Y:S02]  /*3a70*/  LDS.U8 R0, [UR4+0x1c] ;  /* 0x00001c04ff007984 */ /* 0x000e640008000000 */
[----:B-1----:R-:W-:-:S13]  /*3a80*/  ISETP.NE.AND P0, PT, R0, RZ, PT ;  /* 0x000000ff0000720c */ /* 0x002fda0003f05270 */
[----:B------:R-:W-:Y:S05]  /*3a90*/  @P0 BRA `(.L_x_73) ;  /* 0x0000000000580947 */ /* 0x000fea0003800000 */
[----:B------:R-:W-:-:S13]  /*3aa0*/  ELECT P0, URZ, PT ;  /* 0x0000000000ff782f */ /* 0x000fda0003800000 */
[----:B------:R-:W-:Y:S05]  /*3ab0*/  @!P0 BRA `(.L_x_74) ;  /* 0x0000000000608947 */ /* 0x000fea0003800000 */
[----:B------:R-:W-:Y:S01]  /*3ac0*/  UMOV UR5, 0x10 ;  /* 0x0000001000057882 */ /* 0x000fe20000000000 */
[----:B------:R-:W-:Y:S01]  /*3ad0*/  HFMA2 R0, -RZ, RZ, 0, 5.9604644775390625e-08 ;  /* 0x00000001ff007431 */ /* 0x000fe200000001ff */
[----:B------:R-:W-:-:S03]  /*3ae0*/  MOV R2, 0xffff ;  /* 0x0000ffff00027802 */ /* 0x000fc60000000f00 */
[----:B------:R-:W-:Y:S04]  /*3af0*/  DEPBAR.LE SB1, 0x36 ;  /* 0x00009d800000791a */ /* 0x000fe80000000000 */
[----:B------:R-:W1:Y:S02]  /*3b00*/  UTCATOMSWS.FIND_AND_SET.ALIGN UP0, UR5, UR5 ;  /* 0x00000005000575e3 */ /* 0x000e640008000800 */
[----:B-1----:R-:W-:Y:S01]  /*3b10*/  MOV R3, UR5 ;  /* 0x0000000500037c02 */ /* 0x002fe20008000f00 */
[----:B------:R-:W-:Y:S06]  /*3b20*/  BRA.U UP0, `(.L_x_75) ;  /* 0x0000000100187547 */ /* 0x000fec000b800000 */
.L_x_76:
[----:B------:R-:W-:Y:S05]  /*3b30*/  NANOSLEEP 0x64 ;  /* 0x000000640000795d */ /* 0x000fea0003800000 */
[----:B------:R-:W-:-:S05]  /*3b40*/  UMOV UR5, 0x10 ;  /* 0x0000001000057882 */ /* 0x000fca0000000000 */
[----:B------:R-:W-:Y:S04]  /*3b50*/  DEPBAR.LE SB1, 0x36 ;  /* 0x00009d800000791a */ /* 0x000fe80000000000 */
[----:B------:R-:W1:Y:S02]  /*3b60*/  UTCATOMSWS.FIND_AND_SET.ALIGN UP0, UR5, UR5 ;  /* 0x00000005000575e3 */ /* 0x000e640008000800 */
[----:B-1----:R-:W-:Y:S01]  /*3b70*/  MOV R3, UR5 ;  /* 0x0000000500037c02 */ /* 0x002fe20008000f00 */
[----:B------:R-:W-:Y:S05]  /*3b80*/  BRA.U !UP0, `(.L_x_76) ;  /* 0xfffffffd08e87547 */ /* 0x000fea000b83ffff */
.L_x_75:
[-C--:B------:R-:W-:Y:S02]  /*3b90*/  SHF.L.U32 R2, R2, R3.reuse, RZ ;  /* 0x0000000302027219 */ /* 0x080fe400000006ff */
[----:B------:R-:W-:Y:S01]  /*3ba0*/  SHF.L.U32 R0, R0, R3, RZ ;  /* 0x0000000300007219 */ /* 0x000fe200000006ff */
[----:B------:R-:W-:Y:S02]  /*3bb0*/  IMAD.SHL.U32 R3, R3, 0x20, RZ ;  /* 0x0000002003037824 */ /* 0x000fe400078e00ff */
[----:B------:R1:W-:Y:S04]  /*3bc0*/  ATOMS.OR RZ, [UR4+0x14], R2 ;  /* 0x00001402ffff798c */ /* 0x0003e8000b000004 */
[----:B------:R1:W-:Y:S04]  /*3bd0*/  ATOMS.OR RZ, [UR4+0x18], R0 ;  /* 0x00001800ffff798c */ /* 0x0003e8000b000004 */
[----:B------:R1:W-:Y:S01]  /*3be0*/  STS [UR37+0x280], R3 ;  /* 0x00028003ff007988 */ /* 0x0003e20008000825 */
[----:B------:R-:W-:Y:S05]  /*3bf0*/  BRA `(.L_x_74) ;  /* 0x0000000000107947 */ /* 0x000fea0003800000 */
.L_x_73:
[----:B------:R-:W-:Y:S02]  /*3c00*/  MOV R0, 0xffffffff ;  /* 0xffffffff00007802 */ /* 0x000fe40000000f00 */
[----:B------:R-:W-:-:S03]  /*3c10*/  MOV R2, 0x3c40 ;  /* 0x00003c4000027802 */ /* 0x000fc60000000f00 */
[----:B------:R1:W-:Y:S04]  /*3c20*/  STS [UR37+0x280], R0 ;  /* 0x00028000ff007988 */ /* 0x0003e80008000825 */
[----:B-1-3-5:R-:W-:Y:S05]  /*3c30*/  CALL.REL.NOINC `($__internal_1_$__cuda_sm10x_tcgen05_guardrail_trap_phase_invalid_during_alloc) ;  /* 0x0000006800107944 */ /* 0x02afea0003c00000 */
.L_x_74:
[----:B------:R-:W-:Y:S05]  /*3c40*/  WARPSYNC.ALL ;  /* 0x0000000000007948 */ /* 0x000fea0003800000 */
[----:B------:R-:W2:Y:S01]  /*3c50*/  S2UR UR9, SR_CgaCtaId ;  /* 0x00000000000979c3 */ /* 0x000ea20000008800 */
[----:B------:R-:W-:Y:S01]  /*3c60*/  UMOV UR4, 0x400 ;  /* 0x0000040000047882 */ /* 0x000fe20000000000 */
[----:B------:R-:W-:-:S06]  /*3c70*/  NOP ;  /* 0x0000000000007918 */ /* 0x000fcc0000000000 */
[----:B------:R-:W-:Y:S06]  /*3c80*/  BAR.ARV 0x6, 0xa0 ;  /* 0x0182800000007b1d */ /* 0x000fec0000002000 */
[----:B------:R-:W4:Y:S01]  /*3c90*/  LDCU UR5, c[0x0][0x38c] ;  /* 0x00007180ff0577ac */ /* 0x000f220008000800 */
[----:B------:R-:W-:Y:S01]  /*3ca0*/  IMAD.MOV.U32 R11, RZ, RZ, 0x1 ;  /* 0x00000001ff0b7424 */ /* 0x000fe200078e00ff */
[----:B------:R-:W-:Y:S01]  /*3cb0*/  CS2R R8, SRZ ;  /* 0x0000000000087805 */ /* 0x000fe2000001ff00 */
[----:B------:R-:W-:Y:S01]  /*3cc0*/  IMAD.MOV.U32 R10, RZ, RZ, RZ ;  /* 0x000000ffff0a7224 */ /* 0x000fe200078e00ff */
[----:B------:R-:W-:Y:S01]  /*3cd0*/  UMOV UR11, URZ ;  /* 0x000000ff000b7c82 */ /* 0x000fe20008000000 */
[----:B------:R-:W-:Y:S01]  /*3ce0*/  UMOV UR18, URZ ;  /* 0x000000ff00127c82 */ /* 0x000fe20008000000 */
[----:B------:R-:W-:Y:S01]  /*3cf0*/  UMOV UR20, 0x0 ;  /* 0x0000000000147882 */ /* 0x000fe20000000000 */
[----:B------:R-:W-:Y:S01]  /*3d00*/  UMOV UR21, 0x42c0010 ;  /* 0x042c001000157882 */ /* 0x000fe20000000000 */
[----:B--2---:R-:W-:Y:S01]  /*3d10*/  ULEA UR9, UR9, UR4, 0x18 ;  /* 0x0000000409097291 */ /* 0x004fe2000f8ec0ff */
[----:B------:R-:W2:Y:S03]  /*3d20*/  LDCU UR4, c[0x0][0x38c] ;  /* 0x00007180ff0477ac */ /* 0x000ea60008000800 */
[----:B------:R-:W-:-:S02]  /*3d30*/  UIADD3 UR10, UPT, UPT, UR9, 0x5b80, URZ ;  /* 0x00005b80090a7890 */ /* 0x000fc4000fffe0ff */
[----:B----4-:R-:W-:-:S03]  /*3d40*/  UISETP.GE.AND UP3, UPT, UR5, 0x1, UPT ;  /* 0x000000010500788c */ /* 0x010fc6000bf66270 */
[----:B-1----:R-:W1:Y:S01]  /*3d50*/  LDS R0, [UR9+0x280] ;  /* 0x00028009ff007984 */ /* 0x002e620008000800 */
[----:B------:R-:W-:-:S04]  /*3d60*/  USHF.R.U32.HI UR10, URZ, 0x4, UR10 ;  /* 0x00000004ff0a7899 */ /* 0x000fc8000801160a */
[----:B------:R-:W-:-:S04]  /*3d70*/  ULOP3.LUT UR10, UR10, 0x3fff, URZ, 0xc0, !UPT ;  /* 0x00003fff0a0a7892 */ /* 0x000fc8000f8ec0ff */
[----:B------:R-:W-:Y:S02]  /*3d80*/  ULOP3.LUT UR10, UR10, 0x10000, URZ, 0xfc, !UPT ;  /* 0x000100000a0a7892 */ /* 0x000fe4000f8efcff */
[----:B--2---:R-:W-:-:S04]  /*3d90*/  UIADD3 UR4, UPT, UPT, UR4, 0x1f, URZ ;  /* 0x0000001f04047890 */ /* 0x004fc8000fffe0ff */
[----:B------:R-:W-:-:S04]  /*3da0*/  USHF.R.S32.HI UR8, URZ, 0x1f, UR4 ;  /* 0x0000001fff087899 */ /* 0x000fc80008011404 */
[----:B------:R-:W-:Y:S02]  /*3db0*/  ULEA.HI UR8, UR8, UR4, URZ, 0x5 ;  /* 0x0000000408087291 */ /* 0x000fe4000f8f28ff */
[----:B------:R-:W-:Y:S02]  /*3dc0*/  UIADD3 UR4, UPT, UPT, UR9, 0x13380, URZ ;  /* 0x0001338009047890 */ /* 0x000fe4000fffe0ff */
[----:B------:R-:W-:Y:S02]  /*3dd0*/  USHF.R.S32.HI UR8, URZ, 0x5, UR8 ;  /* 0x00000005ff087899 */ /* 0x000fe40008011408 */
[----:B------:R-:W-:Y:S02]  /*3de0*/  USHF.R.U32.HI UR4, URZ, 0x4, UR4 ;  /* 0x00000004ff047899 */ /* 0x000fe40008011604 */
[----:B------:R-:W-:Y:S02]  /*3df0*/  UISETP.LT.AND UP0, UPT, UR8, 0x1, UPT ;  /* 0x000000010800788c */ /* 0x000fe4000bf01270 */
[----:B------:R-:W-:-:S02]  /*3e00*/  ULOP3.LUT UR4, UR4, 0x3fff, URZ, 0xc0, !UPT ;  /* 0x00003fff04047892 */ /* 0x000fc4000f8ec0ff */
[----:B------:R-:W-:Y:S02]  /*3e10*/  USEL UR15, UR8, 0x1, !UP0 ;  /* 0x00000001080f7887 */ /* 0x000fe4000c000000 */
[----:B------:R-:W-:Y:S02]  /*3e20*/  ULOP3.LUT UR4, UR4, 0x10000, URZ, 0xfc, !UPT ;  /* 0x0001000004047892 */ /* 0x000fe4000f8efcff */
[----:B------:R-:W-:Y:S01]  /*3e30*/  UIADD3 UR15, UPT, UPT, -UR15, URZ, URZ ;  /* 0x000000ff0f0f7290 */ /* 0x000fe2000fffe1ff */
[----:B-1----:R-:W-:-:S15]  /*3e40*/  R2UR UR12, R0 ;  /* 0x00000000000c72ca */ /* 0x002fde00000e0000 */
.L_x_83:
[----:B------:R-:W-:Y:S02]  /*3e50*/  LEA R0, R10, UR9, 0x3 ;  /* 0x000000090a007c11 */ /* 0x000fe4000f8e18ff */
[----:B------:R-:W-:Y:S02]  /*3e60*/  SHF.L.U32 R5, R9, 0x1f, RZ ;  /* 0x0000001f09057819 */ /* 0x000fe400000006ff */
[----:B------:R-:W-:Y:S01]  /*3e70*/  PLOP3.LUT P0, PT, PT, PT, UP3, 0x80, 0x8 ;  /* 0x000000000008781c */ /* 0x000fe20003f0f038 */
[----:B------:R-:W-:Y:S01]  /*3e80*/  VIADD R3, R0, 0x1e0 ;  /* 0x000001e000037836 */ /* 0x000fe20000000000 */
[----:B-1----:R-:W1:Y:S02]  /*3e90*/  SYNCS.PHASECHK.TRANS64.TRYWAIT P1, [R0+URZ+0x1d0], R5 ;  /* 0x0001d005000075a7 */ /* 0x002e6400080211ff */
[----:B-1--4-:R-:W-:Y:S09]  /*3ea0*/  @!P1 BRA `(.L_x_77) ;  /* 0x00000060003c9947 */ /* 0x012ff20003800000 */
.L_x_185:
[----:B------:R-:W-:Y:S01]  /*3eb0*/  LEA R4, R10, UR9, 0x4 ;  /* 0x000000090a047c11 */ /* 0x000fe2000f8e20ff */
[----:B------:R-:W-:Y:S01]  /*3ec0*/  @UP3 ULEA UR5, UR18, UR9, 0x3 ;  /* 0x0000000912053291 */ /* 0x000fe2000f8e18ff */
[----:B------:R-:W-:Y:S01]  /*3ed0*/  PLOP3.LUT P2, PT, PT, PT, PT, 0x80, 0x8 ;  /* 0x000000000008781c */ /* 0x000fe20003f4f070 */
[----:B------:R-:W-:Y:S01]  /*3ee0*/  ULEA UR14, UR11, UR9, 0x3 ;  /* 0x000000090b0e7291 */ /* 0x000fe2000f8e18ff */
[----:B------:R-:W-:Y:S02]  /*3ef0*/  PRMT R3, RZ, 0x654, R3 ;  /* 0x00000654ff037816 */ /* 0x000fe40000000003 */
[----:B-1----:R-:W1:Y:S01]  /*3f00*/  LDS.128 R4, [R4+0x260] ;  /* 0x0002600004047984 */ /* 0x002e620000000c00 */
[----:B------:R-:W-:Y:S02]  /*3f10*/  @P0 SHF.L.U32 R2, R8, 0x1f, RZ ;  /* 0x0000001f08020819 */ /* 0x000fe400000006ff */
[----:B------:R-:W-:Y:S01]  /*3f20*/  SHF.L.U32 R0, R11, 0x1f, RZ ;  /* 0x0000001f0b007819 */ /* 0x000fe200000006ff */
[----:B------:R-:W-:Y:S01]  /*3f30*/  @!PT LDS RZ, [RZ] ;  /* 0x00000000fffff984 */ /* 0x000fe20000000800 */
[----:B------:R-:W-:Y:S01]  /*3f40*/  @!PT LDS RZ, [RZ] ;  /* 0x00000000fffff984 */ /* 0x000fe20000000800 */
[----:B------:R-:W-:Y:S01]  /*3f50*/  @!PT LDS RZ, [RZ] ;  /* 0x00000000fffff984 */ /* 0x000fe20000000800 */
[----:B------:R-:W-:Y:S01]  /*3f60*/  @!PT LDS RZ, [RZ] ;  /* 0x00000000fffff984 */ /* 0x000fe20000000800 */
[----:B------:R2:W-:Y:S06]  /*3f70*/  MEMBAR.ALL.CTA ;  /* 0x0000000000007992 */ /* 0x0005ec0000008000 */
[----:B--2---:R-:W2:Y:S02]  /*3f80*/  FENCE.VIEW.ASYNC.S ;  /* 0x00000000000073c6 */ /* 0x004ea40000000000 */
[----:B--2---:R2:W-:Y:S01]  /*3f90*/  SYNCS.ARRIVE.TRANS64.RED.A1T0 RZ, [R3+URZ], RZ ;  /* 0x000000ff03ff79a7 */ /* 0x0045e200081004ff */
[----:B------:R2:W4:Y:S01]  /*3fa0*/  @P0 SYNCS.PHASECHK.TRANS64.TRYWAIT P2, [UR5], R2 ;  /* 0x00000002ff0005a7 */ /* 0x0005220008041105 */
[----:B-1----:R-:W-:Y:S01]  /*3fb0*/  LOP3.LUT P1, RZ, R6, 0x1, RZ, 0xc0, !PT ;  /* 0x0000000106ff7812 */ /* 0x002fe2000782c0ff */
[----:B------:R-:W1:Y:S02]  /*3fc0*/  SYNCS.PHASECHK.TRANS64.TRYWAIT P0, [UR14+0x210], R0 ;  /* 0x00021000ff0075a7 */ /* 0x000e64000800110e */
[----:B-12-4-:R-:W-:Y:S10]  /*3fd0*/  @!P0 BRA `(.L_x_78) ;  /* 0x0000006000048947 */ /* 0x016ff40003800000 */
.L_x_187:
[----:B------:R-:W-:Y:S01]  /*3fe0*/  IADD3 R10, PT, PT, R10, 0x1, RZ ;  /* 0x000000010a0a7810 */ /* 0x000fe20007ffe0ff */
[----:B------:R-:W-:Y:S06]  /*3ff0*/  BRA.U !UP3, `(.L_x_79) ;  /* 0x000000010b9c7547 */ /* 0x000fec000b800000 */
[----:B------:R-:W-:Y:S02]  /*4000*/  ULEA.HI UR13, UR11, UR11, URZ, 0x1 ;  /* 0x0000000b0b0d7291 */ /* 0x000fe4000f8f08ff */
[----:B------:R-:W-:Y:S02]  /*4010*/  UPLOP3.LUT UP4, UPT, UPT, UPT, UPT, 0x40, 0x4 ;  /* 0x000000000004789c */ /* 0x000fe40003f8e870 */
[----:B------:R-:W-:Y:S02]  /*4020*/  USHF.R.U32.HI UR5, URZ, 0x1, UR13 ;  /* 0x00000001ff057899 */ /* 0x000fe4000801160d */
[----:B------:R-:W-:Y:S02]  /*4030*/  ULOP3.LUT UR13, UR13, 0xffe, URZ, 0xc0, !UPT ;  /* 0x00000ffe0d0d7892 */ /* 0x000fe4000f8ec0ff */
[----:B------:R-:W-:Y:S02]  /*4040*/  UIMAD UR5, UR5, 0xb0, UR12 ;  /* 0x000000b0050578a4 */ /* 0x000fe4000f8e020c */
[----:B------:R-:W-:Y:S01]  /*4050*/  UIADD3 UR13, UPT, UPT, -UR13, UR11, URZ ;  /* 0x0000000b0d0d7290 */ /* 0x000fe2000fffe1ff */
[----:B------:R-:W-:Y:S01]  /*4060*/  UMOV UR17, UR15 ;  /* 0x0000000f00117c82 */ /* 0x000fe20008000000 */
[----:B------:R-:W-:-:S02]  /*4070*/  UMOV UR16, UR8 ;  /* 0x0000000800107c82 */ /* 0x000fc40008000000 */
[----:B------:R-:W-:-:S03]  /*4080*/  ULEA UR13, UR13, UR5, 0x14 ;  /* 0x000000050d0d7291 */ /* 0x000fc6000f8ea0ff */
[----:B------:R-:W-:-:S09]  /*4090*/  UMOV UR5, UR18 ;  /* 0x0000001200057c82 */ /* 0x000fd20008000000 */
.L_x_82:
[----:B------:R-:W-:Y:S02]  /*40a0*/  UIADD3 UR17, UPT, UPT, UR17, 0x1, URZ ;  /* 0x0000000111117890 */ /* 0x000fe4000fffe0ff */
[----:B--2---:R-:W-:Y:S02]  /*40b0*/  ULEA UR7, UR5, UR9, 0x3 ;  /* 0x0000000905077291 */ /* 0x004fe4000f8e18ff */
[----:B------:R-:W-:Y:S01]  /*40c0*/  UISETP.NE.AND UP0, UPT, UR17, URZ, UPT ;  /* 0x000000ff1100728c */ /* 0x000fe2000bf05270 */
[----:B----4-:R-:W-:Y:S10]  /*40d0*/  @P2 BRA `(.L_x_80) ;  /* 0x00000000000c2947 */ /* 0x010ff40003800000 */
[----:B-1----:R-:W-:Y:S04]  /*40e0*/  SHF.L.U32 R3, R8, 0x1f, RZ ;  /* 0x0000001f08037819 */ /* 0x002fe800000006ff */
[----:B------:R-:W1:Y:S02]  /*40f0*/  SYNCS.PHASECHK.TRANS64.TRYWAIT P0, [UR7], R3 ;  /* 0x00000003ff0075a7 */ /* 0x000e640008001107 */
[----:B-1----:R-:W-:Y:S05]  /*4100*/  @!P0 BRA `(.L_x_81) ;  /* 0x0000005c00d08947 */ /* 0x002fea0003800000 */
.L_x_80:
[----:B------:R-:W-:Y:S01]  /*4110*/  UISETP.NE.AND UP1, UPT, UR16, 0x1, UPT ;  /* 0x000000011000788c */ /* 0x000fe2000bf25270 */
[----:B------:R-:W-:Y:S01]  /*4120*/  PLOP3.LUT P2, PT, PT, PT, PT, 0x80, 0x8 ;  /* 0x000000000008781c */ /* 0x000fe20003f4f070 */
[----:B------:R-:W-:Y:S02]  /*4130*/  UIADD3 UR18, UPT, UPT, UR5, 0x1, URZ ;  /* 0x0000000105127890 */ /* 0x000fe4000fffe0ff */
[----:B------:R-:W-:Y:S02]  /*4140*/  UIMAD UR6, UR5, 0x160, UR4 ;  /* 0x00000160050678a4 */ /* 0x000fe4000f8e0204 */
[----:B------:R-:W-:Y:S01]  /*4150*/  UISETP.NE.AND UP2, UPT, UR18, 0x1b, UPT ;  /* 0x0000001b1200788c */ /* 0x000fe2000bf45270 */
[----:B------:R-:W-:Y:S01]  /*4160*/  PLOP3.LUT P0, PT, PT, PT, UP1, 0x80, 0x8 ;  /* 0x000000000008781c */ /* 0x000fe20003f0f018 */
[----:B------:R-:W-:Y:S02]  /*4170*/  UIADD3 UR16, UPT, UPT, UR16, -0x1, URZ ;  /* 0xffffffff10107890 */ /* 0x000fe4000fffe0ff */
[----:B------:R-:W-:Y:S02]  /*4180*/  USEL UR22, URZ, 0x1, UP2 ;  /* 0x00000001ff167887 */ /* 0x000fe40009000000 */
[----:B------:R-:W-:Y:S01]  /*4190*/  USEL UR18, UR18, URZ, UP2 ;  /* 0x000000ff12127287 */ /* 0x000fe20009000000 */
[----:B------:R-:W-:Y:S03]  /*41a0*/  UMOV UR23, 0xc0004010 ;  /* 0xc000401000177882 */ /* 0x000fe60000000000 */
[----:B------:R-:W-:Y:S01]  /*41b0*/  @UP1 ULEA UR19, UR18, UR9, 0x3 ;  /* 0x0000000912131291 */ /* 0x000fe2000f8e18ff */
[----:B------:R-:W-:Y:S01]  /*41c0*/  LOP3.LUT R8, R8, UR22, RZ, 0x3c, !PT ;  /* 0x0000001608087c12 */ /* 0x000fe2000f8e3cff */
[----:B------:R-:W-:Y:S03]  /*41d0*/  ULEA UR22, UR5, UR10, 0x7 ;  /* 0x0000000a05167291 */ /* 0x000fe6000f8e38ff */
[----:B-1----:R-:W-:Y:S01]  /*41e0*/  @P0 SHF.L.U32 R0, R8, 0x1f, RZ ;  /* 0x0000001f08000819 */ /* 0x002fe200000006ff */
[----:B------:R-:W-:Y:S03]  /*41f0*/  UMOV UR5, UR18 ;  /* 0x0000001200057c82 */ /* 0x000fe60008000000 */
[----:B------:R2:W4:Y:S01]  /*4200*/  @P0 SYNCS.PHASECHK.TRANS64.TRYWAIT P2, [UR19], R0 ;  /* 0x00000000ff0005a7 */ /* 0x0005220008041113 */
[----:B------:R-:W-:Y:S03]  /*4210*/  UIADD3 UR19, UPT, UPT, UR7, 0xd8, URZ ;  /* 0x000000d807137890 */ /* 0x000fe6000fffe0ff */
[----:B------:R-:W-:Y:S02]  /*4220*/  UMOV UR7, 0xc0004010 ;  /* 0xc000401000077882 */ /* 0x000fe40000000000 */
[----:B------:R2:W-:Y:S01]  /*4230*/  UTCQMMA gdesc[UR22], gdesc[UR6], tmem[UR13], tmem[UR20], idesc[UR21], UP4 ;  /* 0x00ff1406160075ea */ /* 0x0005e2000a00030d */
[----:B------:R-:W-:Y:S03]  /*4240*/  UPLOP3.LUT UP4, UPT, UPT, UPT, UPT, 0x80, 0x8 ;  /* 0x000000000008789c */ /* 0x000fe60003f8f070 */
[----:B------:R2:W-:Y:S01]  /*4250*/  UTCBAR [UR19], URZ ;  /* 0x000000ff130073e9 */ /* 0x0005e200080000ff */
[----:B------:R-:W-:Y:S07]  /*4260*/  BRA.U UP0, `(.L_x_82) ;  /* 0xfffffffd008c7547 */ /* 0x000fee000b83ffff */
.L_x_79:
[----:B------:R-:W-:Y:S01]  /*4270*/  UIADD3 UR11, UPT, UPT, UR11, 0x1, URZ ;  /* 0x000000010b0b7890 */ /* 0x000fe2000fffe0ff */
[C---:B------:R-:W-:Y:S01]  /*4280*/  ISETP.NE.AND P0, PT, R10.reuse, 0x2, PT ;  /* 0x000000020a00780c */ /* 0x040fe20003f05270 */
[----:B------:R-:W-:Y:S02]  /*4290*/  UIADD3 UR14, UPT, UPT, UR14, 0x1f0, URZ ;  /* 0x000001f00e0e7890 */ /* 0x000fe4000fffe0ff */
[----:B------:R-:W-:Y:S01]  /*42a0*/  UISETP.NE.AND UP0, UPT, UR11, 0x4, UPT ;  /* 0x000000040b00788c */ /* 0x000fe2000bf05270 */
[----:B-12---:R-:W-:Y:S02]  /*42b0*/  SEL R0, RZ, 0x1, P0 ;  /* 0x00000001ff007807 */ /* 0x006fe40000000000 */
[----:B------:R-:W-:Y:S01]  /*42c0*/  SEL R10, R10, RZ, P0 ;  /* 0x000000ff0a0a7207 */ /* 0x000fe20000000000 */
[----:B------:R-:W-:Y:S01]  /*42d0*/  USEL UR5, URZ, 0x1, UP0 ;  /* 0x00000001ff057887 */ /* 0x000fe20008000000 */
[----:B------:R-:W-:Y:S01]  /*42e0*/  LOP3.LUT R9, R9, R0, RZ, 0x3c, !PT ;  /* 0x0000000009097212 */ /* 0x000fe200078e3cff */
[----:B------:R-:W-:Y:S01]  /*42f0*/  USEL UR11, UR11, URZ, UP0 ;  /* 0x000000ff0b0b7287 */ /* 0x000fe20008000000 */
[----:B------:R1:W-:Y:S03]  /*4300*/  UTCBAR [UR14], URZ ;  /* 0x000000ff0e0073e9 */ /* 0x0003e600080000ff */
[----:B------:R-:W-:Y:S01]  /*4310*/  LOP3.LUT R11, R11, UR5, RZ, 0x3c, !PT ;  /* 0x000000050b0b7c12 */ /* 0x000fe2000f8e3cff */
[----:B------:R-:W-:Y:S07]  /*4320*/  @P1 BRA `(.L_x_83) ;  /* 0xfffffff800c81947 */ /* 0x000fee000383ffff */
[----:B------:R-:W2:Y:S01]  /*4330*/  S2UR UR4, SR_CgaCtaId ;  /* 0x00000000000479c3 */ /* 0x000ea20000008800 */
[----:B------:R-:W-:Y:S01]  /*4340*/  ELECT P0, URZ, PT ;  /* 0x0000000000ff782f */ /* 0x000fe20003800000 */
[----:B------:R-:W-:Y:S01]  /*4350*/  IMAD.MOV.U32 R0, RZ, RZ, 0x1 ;  /* 0x00000001ff007424 */ /* 0x000fe200078e00ff */
[----:B------:R-:W-:Y:S01]  /*4360*/  UIADD3 UR9, UPT, UPT, UR9, 0x210, URZ ;  /* 0x0000021009097890 */ /* 0x000fe2000fffe0ff */
[----:B------:R-:W-:Y:S01]  /*4370*/  SHF.L.U32 R3, R11, 0x1f, RZ ;  /* 0x0000001f0b037819 */ /* 0x000fe200000006ff */
[----:B------:R-:W-:-:S03]  /*4380*/  UMOV UR5, 0x40 ;  /* 0x0000004000057882 */ /* 0x000fc60000000000 */
[----:B------:R-:W-:Y:S01]  /*4390*/  UVIRTCOUNT.DEALLOC.SMPOOL 0x80 ;  /* 0x000000800000784c */ /* 0x000fe20000000000 */
[----:B--2---:R-:W-:Y:S02]  /*43a0*/  ULEA UR4, UR4, UR5, 0x18 ;  /* 0x0000000504047291 */ /* 0x004fe4000f8ec0ff */
[----:B------:R-:W-:-:S07]  /*43b0*/  ULEA UR5, UR11, UR9, 0x3 ;  /* 0x000000090b057291 */ /* 0x000fce000f8e18ff */
[----:B------:R2:W-:Y:S02]  /*43c0*/  @P0 STS.U8 [UR4+0x1c], R0 ;  /* 0x00001c00ff000988 */ /* 0x0005e40008000004 */
[----:B------:R-:W3:Y:S02]  /*43d0*/  SYNCS.PHASECHK.TRANS64.TRYWAIT P0, [UR5], R3 ;  /* 0x00000003ff0075a7 */ /* 0x000ee40008001105 */
[----:B--23--:R-:W-:Y:S05]  /*43e0*/  @!P0 BRA `(.L_x_84) ;  /* 0x0000005c00308947 */ /* 0x00cfea0003800000 */
.L_x_190:
[----:B------:R-:W-:-:S04]  /*43f0*/  UIADD3 UR6, UPT, UPT, UR11, 0x1, URZ ;  /* 0x000000010b067890 */ /* 0x000fc8000fffe0ff */
[----:B------:R-:W-:-:S04]  /*4400*/  UISETP.NE.AND UP0, UPT, UR6, 0x4, UPT ;  /* 0x000000040600788c */ /* 0x000fc8000bf05270 */
[----:B------:R-:W-:Y:S02]  /*4410*/  USEL UR7, URZ, 0x1, UP0 ;  /* 0x00000001ff077887 */ /* 0x000fe40008000000 */
[----:B------:R-:W-:-:S04]  /*4420*/  USEL UR6, UR6, URZ, UP0 ;  /* 0x000000ff06067287 */ /* 0x000fc80008000000 */
[----:B------:R-:W-:Y:S01]  /*4430*/  ULEA UR5, UR6, UR9, 0x3 ;  /* 0x0000000906057291 */ /* 0x000fe2000f8e18ff */
[----:B------:R-:W-:-:S04]  /*4440*/  LOP3.LUT R2, R11, UR7, RZ, 0x3c, !PT ;  /* 0x000000070b027c12 */ /* 0x000fc8000f8e3cff */
[----:B--2---:R-:W-:-:S04]  /*4450*/  SHF.L.U32 R3, R2, 0x1f, RZ ;  /* 0x0000001f02037819 */ /* 0x004fc800000006ff */
[----:B------:R-:W2:Y:S02]  /*4460*/  SYNCS.PHASECHK.TRANS64.TRYWAIT P0, [UR5], R3 ;  /* 0x00000003ff0075a7 */ /* 0x000ea40008001105 */
[----:B--2---:R-:W-:Y:S05]  /*4470*/  @!P0 BRA `(.L_x_85) ;  /* 0x0000005c00248947 */ /* 0x004fea0003800000 */
.L_x_192:
        /* <DEDUP_REMOVED lines=9> */
.L_x_194:
[----:B------:R-:W-:-:S04]  /*4510*/  UIADD3 UR6, UPT, UPT, UR6, 0x1, URZ ;  /* 0x0000000106067890 */ /* 0x000fc8000fffe0ff */
[----:B------:R-:W-:-:S04]  /*4520*/  UISETP.NE.AND UP0, UPT, UR6, 0x4, UPT ;  /* 0x000000040600788c */ /* 0x000fc8000bf05270 */
[----:B------:R-:W-:Y:S02]  /*4530*/  USEL UR5, URZ, 0x1, UP0 ;  /* 0x00000001ff057887 */ /* 0x000fe40008000000 */
[----:B------:R-:W-:-:S04]  /*4540*/  USEL UR6, UR6, URZ, UP0 ;  /* 0x000000ff06067287 */ /* 0x000fc80008000000 */
[----:B------:R-:W-:Y:S01]  /*4550*/  ULEA UR6, UR6, UR9, 0x3 ;  /* 0x0000000906067291 */ /* 0x000fe2000f8e18ff */
[----:B--2---:R-:W-:-:S04]  /*4560*/  LOP3.LUT R3, R2, UR5, RZ, 0x3c, !PT ;  /* 0x0000000502037c12 */ /* 0x004fc8000f8e3cff */
[----:B------:R-:W-:-:S04]  /*4570*/  SHF.L.U32 R3, R3, 0x1f, RZ ;  /* 0x0000001f03037819 */ /* 0x000fc800000006ff */
[----:B------:R-:W2:Y:S02]  /*4580*/  SYNCS.PHASECHK.TRANS64.TRYWAIT P0, [UR6], R3 ;  /* 0x00000003ff0075a7 */ /* 0x000ea40008001106 */
[----:B--2---:R-:W-:Y:S05]  /*4590*/  @!P0 BRA `(.L_x_87) ;  /* 0x0000005c000c8947 */ /* 0x004fea0003800000 */
.L_x_196:
[----:B------:R-:W-:Y:S01]  /*45a0*/  NOP ;  /* 0x0000000000007918 */ /* 0x000fe20000000000 */
[----:B--2---:R-:W2:Y:S01]  /*45b0*/  LDS R0, [UR4+0x14] ;  /* 0x00001404ff007984 */ /* 0x004ea20008000800 */
[----:B------:R-:W-:Y:S01]  /*45c0*/  ULOP3.LUT UR6, UR12, 0xffff, URZ, 0xc0, !UPT ;  /* 0x0000ffff0c067892 */ /* 0x000fe2000f8ec0ff */
[----:B------:R-:W-:Y:S01]  /*45d0*/  UMOV UR8, 0xffff ;  /* 0x0000ffff00087882 */ /* 0x000fe20000000000 */
[----:B------:R-:W-:Y:S02]  /*45e0*/  UMOV UR5, 0x1 ;  /* 0x0000000100057882 */ /* 0x000fe40000000000 */
[----:B------:R-:W-:-:S04]  /*45f0*/  USHF.R.U32.HI UR6, URZ, 0x5, UR6 ;  /* 0x00000005ff067899 */ /* 0x000fc80008011606 */
[----:B------:R-:W-:Y:S02]  /*4600*/  USHF.L.U32 UR8, UR8, UR6, URZ ;  /* 0x0000000608087299 */ /* 0x000fe400080006ff */
[----:B------:R-:W-:-:S04]  /*4610*/  USHF.L.U32 UR5, UR5, UR6, URZ ;  /* 0x0000000605057299 */ /* 0x000fc800080006ff */
[----:B--2---:R-:W-:-:S04]  /*4620*/  LOP3.LUT R0, R0, UR8, RZ, 0xc0, !PT ;  /* 0x0000000800007c12 */ /* 0x004fc8000f8ec0ff */
[----:B------:R-:W-:-:S13]  /*4630*/  ISETP.NE.AND P0, PT, R0, UR8, PT ;  /* 0x0000000800007c0c */ /* 0x000fda000bf05270 */
[----:B------:R-:W-:Y:S05]  /*4640*/  @P0 BRA `(.L_x_88) ;  /* 0x0000000000580947 */ /* 0x000fea0003800000 */
[----:B------:R-:W2:Y:S02]  /*4650*/  LDS R0, [UR4+0x18] ;  /* 0x00001804ff007984 */ /* 0x000ea40008000800 */
[----:B--2---:R-:W-:-:S04]  /*4660*/  LOP3.LUT R0, R0, UR5, RZ, 0xc0, !PT ;  /* 0x0000000500007c12 */ /* 0x004fc8000f8ec0ff */
[----:B------:R-:W-:-:S13]  /*4670*/  ISETP.NE.AND P0, PT, R0, UR5, PT ;  /* 0x0000000500007c0c */ /* 0x000fda000bf05270 */
[----:B------:R-:W-:Y:S05]  /*4680*/  @P0 BRA `(.L_x_89) ;  /* 0x00000000003c0947 */ /* 0x000fea0003800000 */
[----:B------:R-:W2:Y:S01]  /*4690*/  S2R R2, SR_LANEID ;  /* 0x0000000000027919 */ /* 0x000ea20000000000 */
[----:B------:R-:W-:Y:S01]  /*46a0*/  ULOP3.LUT UR8, URZ, UR8, URZ, 0x33, !UPT ;  /* 0x00000008ff087292 */ /* 0x000fe2000f8e33ff */
[----:B------:R-:W-:Y:S01]  /*46b0*/  LOP3.LUT R4, RZ, UR5, RZ, 0x33, !PT ;  /* 0x00000005ff047c12 */ /* 0x000fe2000f8e33ff */
[----:B------:R-:W-:Y:S02]  /*46c0*/  VOTEU.ANY UR7, UPT, PT ;  /* 0x0000000000077886 */ /* 0x000fe400038e0100 */
[----:B------:R-:W-:Y:S01]  /*46d0*/  UFLO.U32 UR7, UR7 ;  /* 0x00000007000772bd */ /* 0x000fe200080e0000 */
[----:B------:R-:W3:Y:S01]  /*46e0*/  REDUX UR5, R4 ;  /* 0x00000000040573c4 */ /* 0x000ee20000000000 */
[----:B------:R-:W-:-:S06]  /*46f0*/  IMAD.U32 R0, RZ, RZ, UR8 ;  /* 0x00000008ff007e24 */ /* 0x000fcc000f8e00ff */
[----:B------:R1:W-:Y:S01]  /*4700*/  UTCATOMSWS.AND URZ, UR8 ;  /* 0x0000000800ff79e3 */ /* 0x0003e20008000000 */
[----:B------:R-:W4:Y:S01]  /*4710*/  REDUX UR6, R0 ;  /* 0x00000000000673c4 */ /* 0x000f220000000000 */
[----:B--2---:R-:W-:Y:S01]  /*4720*/  ISETP.EQ.U32.AND P0, PT, R2, UR7, PT ;  /* 0x0000000702007c0c */ /* 0x004fe2000bf02070 */
[----:B---3--:R-:W-:Y:S01]  /*4730*/  IMAD.U32 R2, RZ, RZ, UR5 ;  /* 0x00000005ff027e24 */ /* 0x008fe2000f8e00ff */
[----:B----4-:R-:W-:-:S11]  /*4740*/  MOV R3, UR6 ;  /* 0x0000000600037c02 */ /* 0x010fd60008000f00 */
[----:B------:R1:W-:Y:S04]  /*4750*/  @P0 ATOMS.AND RZ, [UR4+0x14], R3 ;  /* 0x00001403ffff098c */ /* 0x0003e8000a800004 */
[----:B------:R1:W-:Y:S01]  /*4760*/  @P0 ATOMS.AND RZ, [UR4+0x18], R2 ;  /* 0x00001802ffff098c */ /* 0x0003e2000a800004 */
[----:B------:R-:W-:Y:S05]  /*4770*/  BRA `(.L_x_90) ;  /* 0x0000000000147947 */ /* 0x000fea0003800000 */
.L_x_89:
[----:B------:R-:W-:Y:S02]  /*4780*/  MOV R2, 0x47a0 ;  /* 0x000047a000027802 */ /* 0x000fe40000000f00 */
[----:B-1--45:R-:W-:Y:S05]  /*4790*/  CALL.REL.NOINC `($__internal_0_$__cuda_sm10x_tcgen05_guardrail_trap_col_being_dealloced_not_returned_by_alloc) ;  /* 0x0000005c002c7944 */ /* 0x032fea0003c00000 */
[----:B------:R-:W-:Y:S05]  /*47a0*/  BRA `(.L_x_90) ;  /* 0x0000000000087947 */ /* 0x000fea0003800000 */
.L_x_88:
[----:B------:R-:W-:Y:S02]  /*47b0*/  MOV R2, 0x47d0 ;  /* 0x000047d000027802 */ /* 0x000fe40000000f00 */
[----:B-1--45:R-:W-:Y:S05]  /*47c0*/  CALL.REL.NOINC `($__internal_2_$__cuda_sm10x_tcgen05_guardrail_trap_unallocated_columns_being_dealloced) ;  /* 0x0000005c00387944 */ /* 0x032fea0003c00000 */
.L_x_90:
[----:B------:R-:W-:Y:S01]  /*47d0*/  NOP ;  /* 0x0000000000007918 */ /* 0x000fe20000000000 */
[----:B-1----:R-:W-:Y:S05]  /*47e0*/  EXIT ;  /* 0x000000000000794d */ /* 0x002fea0003800000 */
.L_x_72:
[----:B------:R-:W-:-:S09]  /*47f0*/  UISETP.NE.OR UP2, UPT, UR8, 0x3, !UP2 ;  /* 0x000000030800788c */ /* 0x000fd2000d745670 */
[----:B------:R-:W-:Y:S05]  /*4800*/  BRA.U UP2, `(.L_x_91) ;  /* 0x0000000d02bc7547 */ /* 0x000fea000b800000 */
[----:B------:R-:W1:Y:S01]  /*4810*/  LDC R0, c[0x0][0xb30] ;  /* 0x0002cc00ff007b82 */ /* 0x000e620000000800 */
[----:B------:R-:W2:Y:S01]  /*4820*/  LDCU.64 UR8, c[0x0][0x888] ;  /* 0x00011100ff0877ac */ /* 0x000ea20008000a00 */
[----:B------:R-:W-:Y:S02]  /*4830*/  HFMA2 R29, -RZ, RZ, 0, 0 ;  /* 0x00000000ff1d7431 */ /* 0x000fe400000001ff */
[----:B------:R-:W-:Y:S01]  /*4840*/  IMAD.MOV.U32 R31, RZ, RZ, 0x1 ;  /* 0x00000001ff1f7424 */ /* 0x000fe200078e00ff */
[----:B------:R-:W-:Y:S01]  /*4850*/  MOV R21, 0x2c00 ;  /* 0x00002c0000157802 */ /* 0x000fe20000000f00 */
[----:B------:R-:W4:Y:S01]  /*4860*/  LDCU.64 UR4, c[0x0][0x890] ;  /* 0x00011200ff0477ac */ /* 0x000f220008000a00 */
[----:B------:R-:W-:Y:S01]  /*4870*/  IMAD.MOV.U32 R30, RZ, RZ, RZ ;  /* 0x000000ffff1e7224 */ /* 0x000fe200078e00ff */
[----:B------:R-:W3:Y:S01]  /*4880*/  LDC R19, c[0x0][0x370] ;  /* 0x0000dc00ff137b82 */ /* 0x000ee20000000800 */
[----:B------:R-:W-:Y:S01]  /*4890*/  UMOV UR7, 0x400 ;  /* 0x0000040000077882 */ /* 0x000fe20000000000 */
[----:B------:R-:W-:-:S02]  /*48a0*/  UPLOP3.LUT UP1, UPT, UPT, UPT, UPT, 0x40, 0x4 ;  /* 0x000000000004789c */ /* 0x000fc40003f2e870 */
[----:B------:R-:W-:-:S04]  /*48b0*/  ULEA UR7, UR37, UR7, 0x18 ;  /* 0x0000000725077291 */ /* 0x000fc8000f8ec0ff */
[----:B------:R-:W3:Y:S01]  /*48c0*/  LDC R2, c[0x0][0xb0c] ;  /* 0x0002c300ff027b82 */ /* 0x000ee20000000800 */
[----:B--2---:R-:W-:Y:S02]  /*48d0*/  UISETP.NE.U32.AND UP5, UPT, UR8, URZ, UPT ;  /* 0x000000ff0800728c */ /* 0x004fe4000bfa5070 */
[----:B------:R-:W-:Y:S02]  /*48e0*/  UIADD3 UR8, UPT, UPT, UR7, 0x1b0, URZ ;  /* 0x000001b007087890 */ /* 0x000fe4000fffe0ff */
[----:B----4-:R-:W-:-:S03]  /*48f0*/  UISETP.NE.U32.AND UP6, UPT, UR4, URZ, UPT ;  /* 0x000000ff0400728c */ /* 0x010fc6000bfc5070 */
[----:B------:R-:W2:Y:S01]  /*4900*/  LDC R18, c[0x0][0xb20] ;  /* 0x0002c800ff127b82 */ /* 0x000ea20000000800 */
[----:B-1----:R-:W-:Y:S01]  /*4910*/  ISETP.NE.AND P1, PT, R0, 0x1, PT ;  /* 0x000000010000780c */ /* 0x002fe20003f25270 */
[----:B------:R-:W-:Y:S02]  /*4920*/  UISETP.NE.AND.EX UP5, UPT, UR9, URZ, UPT, UP5 ;  /* 0x000000ff0900728c */ /* 0x000fe4000bfa5350 */
[----:B------:R-:W-:Y:S02]  /*4930*/  UPRMT UR37, UR37, 0x654, UR8 ;  /* 0x0000065425257896 */ /* 0x000fe40008000008 */
[----:B------:R-:W-:Y:S02]  /*4940*/  UISETP.NE.AND.EX UP6, UPT, UR5, URZ, UPT, UP6 ;  /* 0x000000ff0500728c */ /* 0x000fe4000bfc5360 */
[----:B------:R-:W1:Y:S08]  /*4950*/  LDC.64 R32, c[0x0][0x348] ;  /* 0x0000d200ff207b82 */ /* 0x000e700000000a00 */
[----:B------:R-:W4:Y:S08]  /*4960*/  LDC.64 R16, c[0x0][0xb10] ;  /* 0x0002c400ff107b82 */ /* 0x000f300000000a00 */
[----:B------:R-:W1:Y:S08]  /*4970*/  LDC.64 R6, c[0x0][0xb18] ;  /* 0x0002c600ff067b82 */ /* 0x000e700000000a00 */
[----:B------:R-:W1:Y:S08]  /*4980*/  LDC.64 R4, c[0x0][0xb28] ;  /* 0x0002ca00ff047b82 */ /* 0x000e700000000a00 */
[----:B--23--:R-:W1:Y:S02]  /*4990*/  LDC R20, c[0x0][0x374] ;  /* 0x0000dd00ff147b82 */ /* 0x00ce640000000800 */
.L_x_99:
[C---:B------:R-:W-:Y:S02]  /*49a0*/  LEA R0, R30.reuse, UR7, 0x3 ;  /* 0x000000071e007c11 */ /* 0x040fe4000f8e18ff */
[----:B------:R-:W-:Y:S02]  /*49b0*/  SHF.L.U32 R3, R29, 0x1f, RZ ;  /* 0x0000001f1d037819 */ /* 0x000fe400000006ff */
[----:B------:R-:W-:Y:S02]  /*49c0*/  LEA R24, R30, UR7, 0x4 ;  /* 0x000000071e187c11 */ /* 0x000fe4000f8e20ff */
[----:B--2---:R-:W2:Y:S02]  /*49d0*/  SYNCS.PHASECHK.TRANS64.TRYWAIT P0, [R0+URZ+0x1d0], R3 ;  /* 0x0001d003000075a7 */ /* 0x004ea400080011ff */
[----:B--2---:R-:W-:Y:S05]  /*49e0*/  @!P0 BRA `(.L_x_92) ;  /* 0x0000005800108947 */ /* 0x004fea0003800000 */
.L_x_197:
[----:B------:R-:W-:Y:S01]  /*49f0*/  ISETP.GE.AND P0, PT, R22, 0x1, PT ;  /* 0x000000011600780c */ /* 0x000fe20003f06270 */
[----:B------:R-:W3:Y:S01]  /*4a00*/  LDS.128 R24, [R24+0x260] ;  /* 0x0002600018187984 */ /* 0x000ee20000000c00 */
[----:B------:R-:W-:Y:S01]  /*4a10*/  ISETP.NE.U32.AND P4, PT, RZ, UR4, PT ;  /* 0x00000004ff007c0c */ /* 0x000fe2000bf85070 */
[----:B--2---:R-:W-:Y:S01]  /*4a20*/  VIADD R0, R0, 0x1e0 ;  /* 0x000001e000007836 */ /* 0x004fe20000000000 */
[----:B------:R-:W-:Y:S02]  /*4a30*/  SHF.L.U32 R23, R31, 0x1f, RZ ;  /* 0x0000001f1f177819 */ /* 0x000fe400000006ff */
[----:B------:R-:W-:Y:S02]  /*4a40*/  ISETP.NE.AND.EX P4, PT, RZ, UR5, PT, P4 ;  /* 0x00000005ff007c0c */ /* 0x000fe4000bf85340 */
[----:B------:R-:W-:Y:S01]  /*4a50*/  PRMT R0, RZ, 0x654, R0 ;  /* 0x00000654ff007816 */ /* 0x000fe20000000000 */
[----:B------:R-:W-:Y:S01]  /*4a60*/  @!PT LDS RZ, [RZ] ;  /* 0x00000000fffff984 */ /* 0x000fe20000000800 */
[----:B------:R-:W-:Y:S01]  /*4a70*/  @!PT LDS RZ, [RZ] ;  /* 0x00000000fffff984 */ /* 0x000fe20000000800 */
[----:B------:R-:W-:Y:S01]  /*4a80*/  @!PT LDS RZ, [RZ] ;  /* 0x00000000fffff984 */ /* 0x000fe20000000800 */
[----:B------:R-:W-:Y:S01]  /*4a90*/  @!PT LDS RZ, [RZ] ;  /* 0x00000000fffff984 */ /* 0x000fe20000000800 */
[----:B------:R2:W-:Y:S06]  /*4aa0*/  MEMBAR.ALL.CTA ;  /* 0x0000000000007992 */ /* 0x0005ec0000008000 */
[----:B--2---:R-:W2:Y:S02]  /*4ab0*/  FENCE.VIEW.ASYNC.S ;  /* 0x00000000000073c6 */ /* 0x004ea40000000000 */
[----:B--2---:R2:W-:Y:S01]  /*4ac0*/  SYNCS.ARRIVE.TRANS64.RED.A1T0 RZ, [R0+URZ], RZ ;  /* 0x000000ff00ff79a7 */ /* 0x0045e200081004ff */
[----:B---3--:R-:W-:Y:S11]  /*4ad0*/  LOP3.LUT P3, RZ, R26, 0x1, RZ, 0xc0, !PT ;  /* 0x000000011aff7812 */ /* 0x008ff6000786c0ff */
[----:B------:R-:W-:Y:S02]  /*4ae0*/  @!UPT UIADD3 URZ, UPT, UPT, URZ, URZ, URZ ;  /* 0x000000fffffff290 */ /* 0x000fe4000fffe0ff */
[----:B------:R-:W-:Y:S02]  /*4af0*/  @P3 MOV R13, R24 ;  /* 0x00000018000d3202 */ /* 0x000fe40000000f00 */
[----:B------:R-:W-:Y:S01]  /*4b00*/  @P3 LOP3.LUT R8, R25, 0xffff, RZ, 0xc0, !PT ;  /* 0x0000ffff19083812 */ /* 0x000fe200078ec0ff */
[----:B--2---:R-:W-:Y:S06]  /*4b10*/  @!P0 BRA `(.L_x_93) ;  /* 0x0000000000a48947 */ /* 0x004fec0003800000 */
[----:B-1----:R-:W-:Y:S01]  /*4b20*/  IMAD.HI.U32 R35, R20, R7, RZ ;  /* 0x0000000714237227 */ /* 0x002fe200078e00ff */
[----:B------:R-:W-:Y:S02]  /*4b30*/  ISETP.NE.AND P0, PT, R6, 0x1, PT ;  /* 0x000000010600780c */ /* 0x000fe40003f05270 */
[----:B------:R-:W-:Y:S01]  /*4b40*/  ISETP.NE.AND P2, PT, R22, 0x1, PT ;  /* 0x000000011600780c */ /* 0x000fe20003f45270 */
[----:B----4-:R-:W-:Y:S01]  /*4b50*/  IMAD.HI.U32 R34, R19, R16, RZ ;  /* 0x0000001013227227 */ /* 0x010fe200078e00ff */
[----:B------:R-:W-:Y:S02]  /*4b60*/  SHF.R.U32.HI R35, RZ, R18, R35 ;  /* 0x00000012ff237219 */ /* 0x000fe40000011623 */
[----:B------:R-:W-:Y:S01]  /*4b70*/  ISETP.NE.AND P5, PT, R2, 0x1, PT ;  /* 0x000000010200780c */ /* 0x000fe20003fa5270 */
[----:B------:R-:W-:Y:S01]  /*4b80*/  IMAD.HI.U32 R36, R13, R16, RZ ;  /* 0x000000100d247227 */ /* 0x000fe200078e00ff */
[----:B------:R-:W-:Y:S02]  /*4b90*/  SHF.R.U32.HI R34, RZ, R17, R34 ;  /* 0x00000011ff227219 */ /* 0x000fe40000011622 */
[----:B------:R-:W-:Y:S01]  /*4ba0*/  SEL R3, R20, R35, !P0 ;  /* 0x0000002314037207 */ /* 0x000fe20004000000 */
[C---:B------:R-:W-:Y:S01]  /*4bb0*/  IMAD.HI.U32 R35, R8.reuse, R7, RZ ;  /* 0x0000000708237227 */ /* 0x040fe200078e00ff */
[----:B------:R-:W-:Y:S02]  /*4bc0*/  SEL R11, R19, R34, !P5 ;  /* 0x00000022130b7207 */ /* 0x000fe40006800000 */
[----:B------:R-:W-:Y:S01]  /*4bd0*/  SHF.R.U32.HI R36, RZ, R17, R36 ;  /* 0x00000011ff247219 */ /* 0x000fe20000011624 */
[----:B------:R-:W-:Y:S01]  /*4be0*/  IMAD.HI.U32 R38, R3, R4, RZ ;  /* 0x0000000403267227 */ /* 0x000fe200078e00ff */
[----:B------:R-:W-:Y:S03]  /*4bf0*/  SHF.R.U32.HI R35, RZ, R18, R35 ;  /* 0x00000012ff237219 */ /* 0x000fe60000011623 */
[----:B------:R-:W-:Y:S01]  /*4c00*/  IMAD.HI.U32 R34, R11, R4, RZ ;  /* 0x000000040b227227 */ /* 0x000fe200078e00ff */
[----:B------:R-:W-:Y:S02]  /*4c10*/  @P2 SHF.R.U32.HI R3, RZ, R5, R38 ;  /* 0x00000005ff032219 */ /* 0x000fe40000011626 */
[----:B------:R-:W-:Y:S02]  /*4c20*/  SEL R9, R8, R35, !P0 ;  /* 0x0000002308097207 */ /* 0x000fe40004000000 */
[----:B------:R-:W-:Y:S01]  /*4c30*/  @P2 SHF.R.U32.HI R11, RZ, R5, R34 ;  /* 0x00000005ff0b2219 */ /* 0x000fe20000011622 */
[C---:B------:R-:W-:Y:S01]  /*4c40*/  IMAD R10, R22.reuse, R3, RZ ;  /* 0x00000003160a7224 */ /* 0x040fe200078e02ff */
[----:B------:R-:W-:Y:S01]  /*4c50*/  SEL R3, R13, R36, !P5 ;  /* 0x000000240d037207 */ /* 0x000fe20006800000 */
[C---:B------:R-:W-:Y:S03]  /*4c60*/  IMAD.HI.U32 R14, R9.reuse, R4, RZ ;  /* 0x00000004090e7227 */ /* 0x040fe600078e00ff */
[----:B------:R-:W-:Y:S01]  /*4c70*/  ISETP.GE.AND P0, PT, R9, R10, PT ;  /* 0x0000000a0900720c */ /* 0x000fe20003f06270 */
[C---:B------:R-:W-:Y:S01]  /*4c80*/  IMAD R12, R22.reuse, R11, RZ ;  /* 0x0000000b160c7224 */ /* 0x040fe200078e02ff */
[-C--:B------:R-:W-:Y:S04]  /*4c90*/  SHF.R.U32.HI R14, RZ, R5.reuse, R14 ;  /* 0x00000005ff0e7219 */ /* 0x080fe8000001160e */
[----:B------:R-:W-:Y:S02]  /*4ca0*/  ISETP.GE.OR P0, PT, R3, R12, P0 ;  /* 0x0000000c0300720c */ /* 0x000fe40000706670 */
[----:B------:R-:W-:Y:S05]  /*4cb0*/  SEL R15, R9, R14, !P2 ;  /* 0x0000000e090f7207 */ /* 0x000fea0005000000 */
[----:B------:R-:W-:Y:S04]  /*4cc0*/  IMAD.MOV R14, RZ, RZ, -R15 ;  /* 0x000000ffff0e7224 */ /* 0x000fe800078e0a0f */
[----:B------:R-:W-:Y:S02]  /*4cd0*/  IMAD R14, R22, R14, R9 ;  /* 0x0000000e160e7224 */ /* 0x000fe400078e0209 */
[C---:B------:R-:W-:Y:S05]  /*4ce0*/  @!P0 IMAD.HI.U32 R10, R3.reuse, R4, RZ ;  /* 0x00000004030a8227 */ /* 0x040fea00078e00ff */
[----:B------:R-:W-:Y:S04]  /*4cf0*/  @!P0 SHF.R.U32.HI R10, RZ, R5, R10 ;  /* 0x00000005ff0a8219 */ /* 0x000fe8000001160a */
[----:B------:R-:W-:Y:S01]  /*4d00*/  @!P0 SEL R0, R3, R10, !P2 ;  /* 0x0000000a03008207 */ /* 0x000fe20005000000 */
[----:B------:R-:W-:Y:S03]  /*4d10*/  IMAD.MOV R10, RZ, RZ, -R3 ;  /* 0x000000ffff0a7224 */ /* 0x000fe600078e0a03 */
[----:B------:R-:W-:Y:S01]  /*4d20*/  @!P0 IADD3 R15, PT, PT, R15, -R0, RZ ;  /* 0x800000000f0f8210 */ /* 0x000fe20007ffe0ff */
[----:B------:R-:W-:Y:S01]  /*4d30*/  @!P0 IMAD R0, R11, R14, R0 ;  /* 0x0000000e0b008224 */ /* 0x000fe200078e0200 */
[----:B------:R-:W-:Y:S01]  /*4d40*/  IADD3 R11, PT, PT, -R9, RZ, RZ ;  /* 0x000000ff090b7210 */ /* 0x000fe20007ffe1ff */
[----:B------:R-:W-:Y:S02]  /*4d50*/  IMAD R13, R2, R10, R13 ;  /* 0x0000000a020d7224 */ /* 0x000fe400078e020d */
[----:B------:R-:W-:Y:S02]  /*4d60*/  @!P0 IMAD R9, R15, R22, R3 ;  /* 0x000000160f098224 */ /* 0x000fe400078e0203 */
[----:B------:R-:W-:Y:S02]  /*4d70*/  @!P0 IMAD.MOV.U32 R3, RZ, RZ, R0 ;  /* 0x000000ffff038224 */ /* 0x000fe400078e0000 */
[----:B------:R-:W-:Y:S02]  /*4d80*/  IMAD R8, R6, R11, R8 ;  /* 0x0000000b06087224 */ /* 0x000fe400078e0208 */
[----:B------:R-:W-:Y:S02]  /*4d90*/  IMAD R13, R3, R2, R13 ;  /* 0x00000002030d7224 */ /* 0x000fe400078e020d */
[----:B------:R-:W-:Y:S02]  /*4da0*/  IMAD R8, R9, R6, R8 ;  /* 0x0000000609087224 */ /* 0x000fe400078e0208 */
.L_x_93:
[----:B------:R-:W-:Y:S05]  /*4db0*/  BRA.U UP1, `(.L_x_94) ;  /* 0x0000000101107547 */ /* 0x000fea000b800000 */
[----:B------:R-:W-:Y:S04]  /*4dc0*/  MOV R0, UR6 ;  /* 0x0000000600007c02 */ /* 0x000fe80008000f00 */
[----:B------:R-:W-:Y:S04]  /*4dd0*/  SHF.L.U32 R3, R0, 0x1f, RZ ;  /* 0x0000001f00037819 */ /* 0x000fe800000006ff */
[----:B------:R-:W2:Y:S02]  /*4de0*/  SYNCS.PHASECHK.TRANS64.TRYWAIT P0, [UR7+0x1c8], R3 ;  /* 0x0001c803ff0075a7 */ /* 0x000ea40008001107 */
[----:B--2---:R-:W-:Y:S05]  /*4df0*/  @!P0 BRA `(.L_x_95) ;  /* 0x0000005400208947 */ /* 0x004fea0003800000 */
.L_x_94:
[----:B------:R-:W-:Y:S05]  /*4e00*/  BRA.U !UP6, `(.L_x_96) ;  /* 0x000000010e347547 */ /* 0x000fea000b800000 */
[----:B------:R-:W-:Y:S01]  /*4e10*/  UPLOP3.LUT UP0, UPT, UPT, UPT, UP5, 0x80, 0x8 ;  /* 0x000000000008789c */ /* 0x000fe20003f0f050 */
[----:B------:R-:W-:Y:S05]  /*4e20*/  HFMA2 R196, -RZ, RZ, 0, 5.9604644775390625e-08 ;  /* 0x00000001ffc47431 */ /* 0x000fea00000001ff */
[----:B------:R-:W-:Y:S05]  /*4e30*/  PLOP3.LUT P0, PT, PT, PT, UP0, 0x80, 0x8 ;  /* 0x000000000008781c */ /* 0x000fea0003f0f008 */
[----:B------:R-:W3:Y:S01]  /*4e40*/  @UP0 LDCU.64 UR10, c[0x0][0x888] ;  /* 0x00011100ff0a07ac */ /* 0x000ee20008000a00 */
[----:B------:R-:W-:Y:S04]  /*4e50*/  @UP0 UIMAD UR8, UR36, UR4, URZ ;  /* 0x00000004240802a4 */ /* 0x000fe8000f8e02ff */
[----:B---3--:R-:W-:Y:S06]  /*4e60*/  @UP0 UIMAD.WIDE UR10, UR8, 0x4, UR10 ;  /* 0x00000004080a08a5 */ /* 0x008fec000f8e020a */
[----:B------:R-:W-:Y:S02]  /*4e70*/  IMAD.U32 R10, RZ, RZ, UR10 ;  /* 0x0000000aff0a7e24 */ /* 0x000fe4000f8e00ff */
[----:B------:R-:W-:Y:S05]  /*4e80*/  IMAD.U32 R11, RZ, RZ, UR11 ;  /* 0x0000000bff0b7e24 */ /* 0x000fea000f8e00ff */
[----:B--2---:R-:W2:Y:S02]  /*4e90*/  @P0 LDG.E R0, desc[UR46][R10.64] ;  /* 0x0000002e0a000981 */ /* 0x004ea4000c1e1900 */
[----:B--2---:R-:W-:Y:S01]  /*4ea0*/  @P0 R2UR UR39, R0 ;  /* 0x00000000002702ca */ /* 0x004fe200000e0000 */
[----:B------:R-:W-:Y:S05]  /*4eb0*/  IMAD.MOV.U32 R0, RZ, RZ, 0x1 ;  /* 0x00000001ff007424 */ /* 0x000fea00078e00ff */
[----:B------:R-:W-:Y:S08]  /*4ec0*/  @!P0 PRMT R196, R0, 0x7610, R196 ;  /* 0x0000761000c48816 */ /* 0x000ff000000000c4 */
[----:B------:R-:W3:Y:S02]  /*4ed0*/  @!UP0 LDCU UR39, c[0x0][0x880] ;  /* 0x00011000ff2787ac */ /* 0x000ee40008000800 */
.L_x_96:
[----:B---3--:R-:W-:Y:S01]  /*4ee0*/  @!P4 FSETP.EQ.AND P5, PT, RZ, UR39, PT ;  /* 0x00000027ff00cc0b */ /* 0x008fe2000bfa2000 */
[----:B------:R-:W-:Y:S01]  /*4ef0*/  @!UPT UIADD3 URZ, UPT, UPT, URZ, URZ, URZ ;  /* 0x000000fffffff290 */ /* 0x000fe2000fffe0ff */
[----:B------:R-:W-:Y:S11]  /*4f00*/  @!P4 BRA `(.L_x_97) ;  /* 0x000000000014c947 */ /* 0x000ff60003800000 */
[----:B------:R-:W-:Y:S02]  /*4f10*/  LOP3.LUT P0, RZ, R196, 0xff, RZ, 0xc0, !PT ;  /* 0x000000ffc4ff7812 */ /* 0x000fe4000780c0ff */
[----:B------:R-:W-:Y:S04]  /*4f20*/  PLOP3.LUT P5, PT, PT, PT, UP0, 0x80, 0x8 ;  /* 0x000000000008781c */ /* 0x000fe80003faf008 */
[----:B------:R-:W-:Y:S07]  /*4f30*/  PLOP3.LUT P5, PT, P5, PT, PT, 0x8, 0x80 ;  /* 0x000000000080781c */ /* 0x000fee0002fae170 */
[----:B------:R-:W-:Y:S11]  /*4f40*/  @P0 FSETP.EQ.AND P5, PT, RZ, UR39, PT ;  /* 0x00000027ff000c0b */ /* 0x000ff6000bfa2000 */
[----:B------:R-:W-:Y:S02]  /*4f50*/  @!UPT UIADD3 URZ, UPT, UPT, URZ, URZ, URZ ;  /* 0x000000fffffff290 */ /* 0x000fe4000fffe0ff */
.L_x_97:
[----:B------:R-:W3:Y:S01]  /*4f60*/  SYNCS.PHASECHK.TRANS64.TRYWAIT P4, [UR7+0x1b8], R23 ;  /* 0x0001b817ff0075a7 */ /* 0x000ee20008081107 */
[----:B------:R-:W-:Y:S01]  /*4f70*/  @P3 SHF.R.U32.HI R28, RZ, 0x10, R25 ;  /* 0x00000010ff1c3819 */ /* 0x000fe20000011619 */
[----:B------:R-:W-:Y:S01]  /*4f80*/  VIADD R30, R30, 0x1 ;  /* 0x000000011e1e7836 */ /* 0x000fe20000000000 */
[----:B------:R-:W1:Y:S08]  /*4f90*/  LDC.64 R14, c[0x0][0xb10] ;  /* 0x0002c400ff0e7b82 */ /* 0x000e700000000a00 */
[----:B------:R-:W4:Y:S08]  /*4fa0*/  LDC.64 R10, c[0x0][0xb18] ;  /* 0x0002c600ff0a7b82 */ /* 0x000f300000000a00 */
[----:B--2---:R-:W2:Y:S08]  /*4fb0*/  @!P1 LDC R0, c[0x0][0xb20] ;  /* 0x0002c800ff009b82 */ /* 0x004eb00000000800 */
[----:B------:R-:W2:Y:S01]  /*4fc0*/  @!P1 LDC R3, c[0x0][0xb0c] ;  /* 0x0002c300ff039b82 */ /* 0x000ea20000000800 */
[----:B-1----:R-:W-:Y:S05]  /*4fd0*/  @!P1 IMAD.HI.U32 R14, R13, R14, RZ ;  /* 0x0000000e0d0e9227 */ /* 0x002fea00078e00ff */
[----:B------:R-:W-:Y:S01]  /*4fe0*/  @!P1 SHF.R.U32.HI R14, RZ, R15, R14 ;  /* 0x0000000fff0e9219 */ /* 0x000fe2000001160e */
[----:B----4-:R-:W-:Y:S01]  /*4ff0*/  @!P1 IMAD.HI.U32 R11, R8, R11, RZ ;  /* 0x0000000b080b9227 */ /* 0x010fe200078e00ff */
[----:B------:R-:W-:Y:S04]  /*5000*/  @!P1 ISETP.NE.AND P0, PT, R10, 0x1, PT ;  /* 0x000000010a00980c */ /* 0x000fe80003f05270 */
[----:B--2---:R-:W-:Y:S02]  /*5010*/  @!P1 SHF.R.U32.HI R9, RZ, R0, R11 ;  /* 0x00000000ff099219 */ /* 0x004fe4000001160b */
[----:B------:R-:W-:Y:S02]  /*5020*/  @!P1 ISETP.NE.AND P2, PT, R3, 0x1, PT ;  /* 0x000000010300980c */ /* 0x000fe40003f45270 */
[----:B------:R-:W-:Y:S02]  /*5030*/  @!P1 SEL R9, R8, R9, !P0 ;  /* 0x0000000908099207 */ /* 0x000fe40004000000 */
[----:B------:R-:W-:Y:S02]  /*5040*/  ELECT P0, URZ, PT ;  /* 0x0000000000ff782f */ /* 0x000fe40003800000 */
[----:B------:R-:W-:Y:S05]  /*5050*/  @!P1 SEL R14, R13, R14, !P2 ;  /* 0x0000000e0d0e9207 */ /* 0x000fea0005000000 */
[----:B------:R-:W-:Y:S02]  /*5060*/  @!P1 IMAD.IADD R0, R9, 0x1, -R14 ;  /* 0x0000000109009824 */ /* 0x000fe400078e0a0e */
[----:B------:R-:W-:Y:S02]  /*5070*/  @!P1 IMAD.IADD R9, R14, 0x1, -R9 ;  /* 0x000000010e099824 */ /* 0x000fe400078e0a09 */
[----:B------:R-:W-:Y:S02]  /*5080*/  @!P1 IMAD R13, R0, R3, R13 ;  /* 0x00000003000d9224 */ /* 0x000fe400078e020d */
[----:B------:R-:W-:Y:S01]  /*5090*/  @!P1 IMAD R8, R9, R10, R8 ;  /* 0x0000000a09089224 */ /* 0x000fe200078e0208 */
[----:B---3--:R-:W-:Y:S06]  /*50a0*/  @!P4 BRA `(.L_x_98) ;  /* 0x00000050008cc947 */ /* 0x008fec0003800000 */
.L_x_200:
[----:B------:R-:W-:Y:S01]  /*50b0*/  PLOP3.LUT P5, PT, P5, P0, PT, 0xf2, 0x2f ;  /* 0x00000000002f781c */ /* 0x000fe20002fa1e72 */
[----:B------:R-:W-:Y:S01]  /*50c0*/  UMOV UR14, 0x0 ;  /* 0x00000000000e7882 */ /* 0x000fe20000000000 */
[----:B------:R-:W-:Y:S01]  /*50d0*/  UMOV UR15, 0x10000000 ;  /* 0x10000000000f7882 */ /* 0x000fe20000000000 */
[----:B------:R-:W-:Y:S01]  /*50e0*/  UMOV UR68, UR36 ;  /* 0x0000002400447c82 */ /* 0x000fe20008000000 */
[----:B------:R-:W-:Y:S01]  /*50f0*/  UMOV UR28, UR36 ;  /* 0x00000024001c7c82 */ /* 0x000fe20008000000 */
[----:B------:R-:W-:Y:S01]  /*5100*/  UMOV UR20, UR36 ;  /* 0x0000002400147c82 */ /* 0x000fe20008000000 */
[----:B------:R-:W-:Y:S01]  /*5110*/  UMOV UR60, UR36 ;  /* 0x00000024003c7c82 */ /* 0x000fe20008000000 */
[----:B------:R-:W-:Y:S01]  /*5120*/  UMOV UR52, UR36 ;  /* 0x0000002400347c82 */ /* 0x000fe20008000000 */
[----:B------:R-:W-:Y:S01]  /*5130*/  UMOV UR12, UR36 ;  /* 0x00000024000c7c82 */ /* 0x000fe20008000000 */
[----:B------:R-:W-:Y:S01]  /*5140*/  UMOV UR44, UR36 ;  /* 0x00000024002c7c82 */ /* 0x000fe20008000000 */
[----:B------:R-:W-:Y:S03]  /*5150*/  LOP3.LUT R31, R31, 0x1, RZ, 0x3c, !PT ;  /* 0x000000011f1f7812 */ /* 0x000fe600078e3cff */
[----:B------:R-:W-:Y:S01]  /*5160*/  @!P5 IADD3 R3, P0, PT, R32, 0x580, RZ ;  /* 0x000005802003d810 */ /* 0x000fe20007f1e0ff */
[----:B------:R-:W-:Y:S01]  /*5170*/  @!P5 IMAD R195, R195, 0xb0, RZ ;  /* 0x000000b0c3c3d824 */ /* 0x000fe200078e02ff */
[----:B------:R-:W-:Y:S01]  /*5180*/  VOTEU.ALL UP4, P5 ;  /* 0x0000000000ff7886 */ /* 0x000fe20002880000 */
[----:B------:R-:W-:Y:S01]  /*5190*/  @!P5 IMAD.SHL.U32 R197, R197, 0x40, RZ ;  /* 0x00000040c5c5d824 */ /* 0x000fe200078e00ff */
[----:B------:R-:W-:Y:S01]  /*51a0*/  @!P5 R2UR UR9, R3 ;  /* 0x000000000309d2ca */ /* 0x000fe200000e0000 */
[----:B-1----:R-:W-:Y:S01]  /*51b0*/  @!P5 IMAD.X R0, RZ, RZ, R33, P0 ;  /* 0x000000ffff00d224 */ /* 0x002fe200000e0621 */
[----:B------:R-:W-:Y:S01]  /*51c0*/  @!P5 R2UR UR66, R195 ;  /* 0x00000000c342d2ca */ /* 0x000fe200000e0000 */
[----:B------:R-:W-:Y:S01]  /*51d0*/  @!UP4 UIADD3 UR65, UPT, UPT, UR7, 0x1b0, URZ ;  /* 0x000001b00741c890 */ /* 0x000fe2000fffe0ff */
[----:B------:R-:W-:Y:S01]  /*51e0*/  @!P5 R2UR UR67, R197 ;  /* 0x00000000c543d2ca */ /* 0x000fe200000e0000 */
[----:B------:R-:W-:Y:S01]  /*51f0*/  @!UP4 UIADD3 UR64, UPT, UPT, UR7, 0x300, URZ ;  /* 0x000003000740c890 */ /* 0x000fe2000fffe0ff */
[----:B------:R-:W-:Y:S01]  /*5200*/  @!P5 R2UR UR8, R0 ;  /* 0x000000000008d2ca */ /* 0x000fe200000e0000 */
[----:B------:R-:W-:Y:S01]  /*5210*/  VOTEU.ALL UP2, P5 ;  /* 0x0000000000ff7886 */ /* 0x000fe20002840000 */
[----:B------:R-:W-:Y:S01]  /*5220*/  @!UP4 UIADD3 UR24, UPT, UPT, UR7, 0x700, URZ ;  /* 0x000007000718c890 */ /* 0x000fe2000fffe0ff */
[----:B------:R-:W-:Y:S01]  /*5230*/  ISETP.NE.AND P0, PT, R30, 0x2, PT ;  /* 0x000000021e00780c */ /* 0x000fe20003f05270 */
[----:B------:R-:W-:Y:S01]  /*5240*/  VOTEU.ALL UP1, P5 ;  /* 0x0000000000ff7886 */ /* 0x000fe20002820000 */
[----:B------:R-:W-:Y:S01]  /*5250*/  UMOV UR25, UR65 ;  /* 0x0000004100197c82 */ /* 0x000fe20008000000 */
[----:B------:R-:W-:Y:S01]  /*5260*/  @!UP4 UIADD3 UR16, UPT, UPT, UR7, 0xb00, URZ ;  /* 0x00000b000710c890 */ /* 0x000fe2000fffe0ff */
[----:B------:R-:W-:Y:S01]  /*5270*/  IMAD.U32 R10, RZ, RZ, UR9 ;  /* 0x00000009ff0a7e24 */ /* 0x000fe2000f8e00ff */
[----:B------:R-:W-:Y:S01]  /*5280*/  VOTEU.ALL UP3, P5 ;  /* 0x0000000000ff7886 */ /* 0x000fe20002860000 */
[----:B------:R-:W-:Y:S01]  /*5290*/  @!UP4 UIADD3 UR26, UPT, UPT, UR66, 0x10, URZ ;  /* 0x00000010421ac890 */ /* 0x000fe2000fffe0ff */
[----:B------:R-:W-:Y:S01]  /*52a0*/  SEL R0, RZ, 0x1, P0 ;  /* 0x00000001ff007807 */ /* 0x000fe20000000000 */
[----:B------:R-:W-:Y:S01]  /*52b0*/  UMOV UR27, UR67 ;  /* 0x00000043001b7c82 */ /* 0x000fe20008000000 */
[----:B------:R-:W-:Y:S01]  /*52c0*/  @!P5 R2UR UR22, R10 ;  /* 0x000000000a16d2ca */ /* 0x000fe200000e0000 */
[----:B------:R-:W-:Y:S01]  /*52d0*/  IMAD.U32 R11, RZ, RZ, UR8 ;  /* 0x00000008ff0b7e24 */ /* 0x000fe2000f8e00ff */
[----:B------:R-:W-:Y:S01]  /*52e0*/  @!UP4 UIADD3 UR18, UPT, UPT, UR66, 0x20, URZ ;  /* 0x000000204212c890 */ /* 0x000fe2000fffe0ff */
[----:B------:R-:W-:Y:S01]  /*52f0*/  LOP3.LUT R29, R29, R0, RZ, 0x3c, !PT ;  /* 0x000000001d1d7212 */ /* 0x000fe200078e3cff */
[----:B------:R-:W-:Y:S01]  /*5300*/  UMOV UR19, UR67 ;  /* 0x0000004300137c82 */ /* 0x000fe20008000000 */
[----:B------:R-:W-:Y:S01]  /*5310*/  UMOV UR17, UR65 ;  /* 0x0000004100117c82 */ /* 0x000fe20008000000 */
[----:B------:R-:W-:Y:S01]  /*5320*/  @!P5 R2UR UR23, R11 ;  /* 0x000000000b17d2ca */ /* 0x000fe200000e0000 */
[----:B------:R-:W-:Y:S01]  /*5330*/  @!UP4 UIADD3 UR56, UPT, UPT, UR7, 0xf00, URZ ;  /* 0x00000f000738c890 */ /* 0x000fe2000fffe0ff */
[----:B------:R-:W-:Y:S01]  /*5340*/  SEL R30, R30, RZ, P0 ;  /* 0x000000ff1e1e7207 */ /* 0x000fe20000000000 */
[----:B------:R-:W-:Y:S01]  /*5350*/  @!UP4 UIADD3 UR58, UPT, UPT, UR66, 0x30, URZ ;  /* 0x00000030423ac890 */ /* 0x000fe2000fffe0ff */
[----:B------:R-:W-:Y:S01]  /*5360*/  IMAD.IADD R195, R8, 0x1, R187 ;  /* 0x0000000108c37824 */ /* 0x000fe200078e02bb */
[----:B------:R-:W-:Y:S01]  /*5370*/  UMOV UR59, UR67 ;  /* 0x00000043003b7c82 */ /* 0x000fe20008000000 */
[----:B------:R-:W-:Y:S01]  /*5380*/  UMOV UR57, UR65 ;  /* 0x0000004100397c82 */ /* 0x000fe20008000000 */
[----:B------:R-:W-:Y:S01]  /*5390*/  @!UP4 UIADD3 UR48, UPT, UPT, UR7, 0x1300, URZ ;  /* 0x000013000730c890 */ /* 0x000fe2000fffe0ff */
[----:B------:R-:W-:Y:S01]  /*53a0*/  IMAD.IADD R197, R13, 0x1, R194 ;  /* 0x000000010dc57824 */ /* 0x000fe200078e02c2 */
[----:B------:R-:W-:Y:S01]  /*53b0*/  @!UP4 UIADD3 UR50, UPT, UPT, UR66, 0x40, URZ ;  /* 0x000000404232c890 */ /* 0x000fe2000fffe0ff */
[----:B------:R-:W-:Y:S01]  /*53c0*/  UMOV UR51, UR67 ;  /* 0x0000004300337c82 */ /* 0x000fe20008000000 */
[----:B------:R-:W-:Y:S02]  /*53d0*/  UMOV UR49, UR65 ;  /* 0x0000004100317c82 */ /* 0x000fe40008000000 */
[----:B------:R-:W-:Y:S01]  /*53e0*/  @!UP2 UTMALDG.3D [UR64], [UR22], desc[UR14] ;  /* 0x00000e401600a5b4 */ /* 0x000fe20008011000 */
[----:B------:R-:W-:Y:S01]  /*53f0*/  VOTEU.ALL UP2, P5 ;  /* 0x0000000000ff7886 */ /* 0x000fe20002840000 */
[----:B------:R-:W-:Y:S02]  /*5400*/  @!UP4 UIADD3 UR8, UPT, UPT, UR7, 0x1700, URZ ;  /* 0x000017000708c890 */ /* 0x000fe4000fffe0ff */
[----:B------:R-:W-:Y:S01]  /*5410*/  @!UP4 UIADD3 UR10, UPT, UPT, UR66, 0x50, URZ ;  /* 0x00000050420ac890 */ /* 0x000fe2000fffe0ff */
[----:B------:R-:W-:Y:S01]  /*5420*/  UMOV UR11, UR67 ;  /* 0x00000043000b7c82 */ /* 0x000fe20008000000 */
[----:B------:R-:W-:Y:S01]  /*5430*/  UMOV UR9, UR65 ;  /* 0x0000004100097c82 */ /* 0x000fe20008000000 */
[----:B------:R1:W-:Y:S01]  /*5440*/  @!UP1 UTMALDG.3D [UR24], [UR22], desc[UR14] ;  /* 0x00000e18160095b4 */ /* 0x0003e20008011000 */
        /* <DEDUP_REMOVED lines=11> */
[----:B------:R-:W-:Y:S01]  /*5500*/  @!UP2 UTMALDG.3D [UR56], [UR22], desc[UR14] ;  /* 0x00000e381600a5b4 */ /* 0x000fe20008011000 */
[----:B------:R-:W-:Y:S01]  /*5510*/  VOTEU.ALL UP2, P5 ;  /* 0x0000000000ff7886 */ /* 0x000fe20002840000 */
[----:B------:R-:W-:Y:S01]  /*5520*/  @!UP1 UTMALDG.3D [UR48], [UR22], desc[UR14] ;  /* 0x00000e30160095b4 */ /* 0x000fe20008011000 */
[----:B------:R-:W-:Y:S05]  /*5530*/  VOTEU.ALL UP1, P5 ;  /* 0x0000000000ff7886 */ /* 0x000fea0002820000 */
[----:B------:R3:W-:Y:S01]  /*5540*/  @!UP1 UTMALDG.3D [UR8], [UR22], desc[UR14] ;  /* 0x00000e08160095b4 */ /* 0x0007e20008011000 */
[----:B------:R-:W-:Y:S01]  /*5550*/  VOTEU.ALL UP1, P5 ;  /* 0x0000000000ff7886 */ /* 0x000fe20002820000 */
[----:B-1----:R-:W-:Y:S01]  /*5560*/  @!UP4 UIADD3 UR24, UPT, UPT, UR7, 0x2300, URZ ;  /* 0x000023000718c890 */ /* 0x002fe2000fffe0ff */
[----:B------:R-:W-:Y:S01]  /*5570*/  @!UP3 UTMALDG.3D [UR40], [UR22], desc[UR14] ;  /* 0x00000e281600b5b4 */ /* 0x000fe20008011000 */
[----:B------:R-:W-:Y:S02]  /*5580*/  @!UP4 UIADD3 UR26, UPT, UPT, UR66, 0x80, URZ ;  /* 0x00000080421ac890 */ /* 0x000fe4000fffe0ff */
[----:B--2---:R-:W-:Y:S01]  /*5590*/  @!UP4 UIADD3 UR16, UPT, UPT, UR7, 0x2700, URZ ;  /* 0x000027000710c890 */ /* 0x004fe2000fffe0ff */
[----:B------:R1:W-:Y:S01]  /*55a0*/  @!UP2 UTMALDG.3D [UR32], [UR22], desc[UR14] ;  /* 0x00000e201600a5b4 */ /* 0x0003e20008011000 */
[----:B------:R-:W-:Y:S01]  /*55b0*/  @!UP4 UIADD3 UR18, UPT, UPT, UR66, 0x90, URZ ;  /* 0x000000904212c890 */ /* 0x000fe2000fffe0ff */
[----:B------:R-:W-:Y:S04]  /*55c0*/  VOTEU.ALL UP2, P5 ;  /* 0x0000000000ff7886 */ /* 0x000fe80002840000 */
[----:B------:R2:W-:Y:S01]  /*55d0*/  @!UP1 UTMALDG.3D [UR24], [UR22], desc[UR14] ;  /* 0x00000e18160095b4 */ /* 0x0005e20008011000 */
[----:B------:R-:W-:Y:S03]  /*55e0*/  VOTEU.ALL UP1, P5 ;  /* 0x0000000000ff7886 */ /* 0x000fe60002820000 */
[----:B------:R2:W-:Y:S01]  /*55f0*/  @!UP2 UTMALDG.3D [UR16], [UR22], desc[UR14] ;  /* 0x00000e101600a5b4 */ /* 0x0005e20008011000 */
[----:B---3--:R-:W-:Y:S02]  /*5600*/  @!UP4 UIADD3 UR8, UPT, UPT, UR7, 0x2b00, URZ ;  /* 0x00002b000708c890 */ /* 0x008fe4000fffe0ff */
[----:B------:R-:W-:Y:S09]  /*5610*/  @!UP4 UIADD3 UR10, UPT, UPT, UR66, 0xa0, URZ ;  /* 0x000000a0420ac890 */ /* 0x000ff2000fffe0ff */
[----:B------:R2:W-:Y:S01]  /*5620*/  @!UP1 UTMALDG.3D [UR8], [UR22], desc[UR14] ;  /* 0x00000e08160095b4 */ /* 0x0005e20008011000 */
[----:B------:R2:W-:Y:S01]  /*5630*/  @!P5 SYNCS.ARRIVE.TRANS64.RED.A0TR RZ, [UR7+0x1b0], R21 ;  /* 0x0001b015ffffd9a7 */ /* 0x0005e20008300407 */
[----:B------:R-:W-:Y:S01]  /*5640*/  UPLOP3.LUT UP1, UPT, UPT, UPT, UPT, 0x80, 0x8 ;  /* 0x000000000008789c */ /* 0x000fe20003f2f070 */
[----:B-1----:R-:W-:Y:S01]  /*5650*/  @P3 R2UR UR36, R28 ;  /* 0x000000001c2432ca */ /* 0x002fe200000e0000 */
[----:B------:R-:W-:Y:S01]  /*5660*/  SYNCS.ARRIVE.TRANS64.RED.A1T0 RZ, [UR37], RZ ;  /* 0x000000ffffff79a7 */ /* 0x000fe20008100425 */
[----:B------:R-:W-:Y:S02]  /*5670*/  @!UPT UIADD3 URZ, UPT, UPT, URZ, URZ, URZ ;  /* 0x000000fffffff290 */ /* 0x000fe4000fffe0ff */
[----:B------:R-:W-:Y:S11]  /*5680*/  @P3 BRA `(.L_x_99) ;  /* 0xfffffff000c43947 */ /* 0x000ff6000383ffff */
[----:B------:R-:W-:Y:S07]  /*5690*/  MOV R0, UR7 ;  /* 0x0000000700007c02 */ /* 0x000fee0008000f00 */
.L_x_100:
[----:B-1----:R-:W-:-:S04]  /*56a0*/  SHF.L.U32 R3, R31, 0x1f, RZ ;  /* 0x0000001f1f037819 */ /* 0x002fc800000006ff */
[----:B------:R1:W3:Y:S03]  /*56b0*/  SYNCS.PHASECHK.TRANS64.TRYWAIT P0, [R0+URZ+0x1b8], R3 ;  /* 0x0001b803000075a7 */ /* 0x0002e600080011ff */
[----:B---3--:R-:W-:Y:S05]  /*56c0*/  @!P0 NANOSLEEP.SYNCS 0x989680 ;  /* 0x009896800000895d */ /* 0x008fea0003900000 */
[----:B------:R-:W3:Y:S02]  /*56d0*/  @!P0 SYNCS.PHASECHK.TRANS64 P0, [R0+URZ+0x1b8], R3 ;  /* 0x0001b803000085a7 */ /* 0x000ee400080010ff */
[----:B--23--:R-:W-:Y:S05]  /*56e0*/  @P0 EXIT ;  /* 0x000000000000094d */ /* 0x00cfea0003800000 */
[----:B------:R-:W-:Y:S05]  /*56f0*/  BRA `(.L_x_100) ;  /* 0xfffffffc00e87947 */ /* 0x000fea000383ffff */
.L_x_91:
[----:B------:R-:W-:-:S06]  /*5700*/  UISETP.GE.AND UP1, UPT, UR8, 0x4, UPT ;  /* 0x000000040800788c */ /* 0x000fcc000bf26270 */
[----:B------:R-:W-:-:S13]  /*5710*/  PLOP3.LUT P0, PT, PT, PT, UP1, 0x80, 0x8 ;  /* 0x000000000008781c */ /* 0x000fda0003f0f018 */
[----:B------:R-:W-:Y:S05]  /*5720*/  @!P0 EXIT ;  /* 0x000000000000894d */ /* 0x000fea0003800000 */
[----:B------:R-:W-:Y:S01]  /*5730*/  BAR.SYNC.DEFER_BLOCKING 0x6, 0xa0 ;  /* 0x0182800000007b1d */ /* 0x000fe20000010000 */
[--C-:B------:R-:W-:Y:S01]  /*5740*/  SHF.R.U32.HI R4, RZ, 0x4, R207.reuse ;  /* 0x00000004ff047819 */ /* 0x100fe200000116cf */
[C---:B------:R-:W-:Y:S01]  /*5750*/  IMAD.SHL.U32 R0, R207.reuse, 0x10, RZ ;  /* 0x00000010cf007824 */ /* 0x040fe200078e00ff */
[----:B------:R-:W-:Y:S01]  /*5760*/  CS2R R204, SRZ ;  /* 0x0000000000cc7805 */ /* 0x000fe2000001ff00 */
[----:B------:R-:W-:Y:S01]  /*5770*/  IMAD.U32 R2, R207, 0x10000, RZ ;  /* 0x00010000cf027824 */ /* 0x000fe200078e00ff */
[----:B------:R-:W-:Y:S01]  /*5780*/  LOP3.LUT R4, R4, 0x1, RZ, 0xc0, !PT ;  /* 0x0000000104047812 */ /* 0x000fe200078ec0ff */
[----:B------:R-:W-:Y:S02]  /*5790*/  UMOV UR44, 0x400 ;  /* 0x00000400002c7882 */ /* 0x000fe40000000000 */
[----:B------:R-:W1:Y:S01]  /*57a0*/  LDC R199, c[0x0][0x370] ;  /* 0x0000dc00ffc77b82 */ /* 0x000e620000000800 */
[----:B------:R-:W-:Y:S01]  /*57b0*/  ULEA UR44, UR37, UR44, 0x18 ;  /* 0x0000002c252c7291 */ /* 0x000fe2000f8ec0ff */
[----:B------:R-:W-:Y:S01]  /*57c0*/  LOP3.LUT R0, R0, 0xf0, RZ, 0xc0, !PT ;  /* 0x000000f000007812 */ /* 0x000fe200078ec0ff */
[----:B------:R-:W-:Y:S01]  /*57d0*/  IMAD.MOV.U32 R206, RZ, RZ, RZ ;  /* 0x000000ffffce7224 */ /* 0x000fe200078e00ff */
[----:B------:R-:W-:Y:S01]  /*57e0*/  LOP3.LUT R201, R4, 0x60, R207, 0xf8, !PT ;  /* 0x0000006004c97812 */ /* 0x000fe200078ef8cf */
[----:B------:R-:W-:Y:S01]  /*57f0*/  IMAD.MOV.U32 R209, RZ, RZ, RZ ;  /* 0x000000ffffd17224 */ /* 0x000fe200078e00ff */
[----:B------:R-:W-:Y:S01]  /*5800*/  LOP3.LUT R2, R2, 0x600000, RZ, 0xc0, !PT ;  /* 0x0060000002027812 */ /* 0x000fe200078ec0ff */
[----:B------:R-:W2:Y:S01]  /*5810*/  LDCU.64 UR60, c[0x0][0x348] ;  /* 0x00006900ff3c77ac */ /* 0x000ea20008000a00 */
[----:B------:R-:W4:Y:S01]  /*5820*/  LDC R104, c[0x0][0xb0c] ;  /* 0x0002c300ff687b82 */ /* 0x000f220000000800 */
[----:B------:R-:W-:Y:S01]  /*5830*/  IMAD R201, R201, 0x8, R0 ;  /* 0x00000008c9c97824 */ /* 0x000fe200078e0200 */
[----:B------:R-:W-:Y:S01]  /*5840*/  LOP3.LUT R207, R207, 0x60, RZ, 0xc0, !PT ;  /* 0x00000060cfcf7812 */ /* 0x000fe200078ec0ff */
[----:B------:R-:W1:Y:S01]  /*5850*/  LDCU.64 UR40, c[0x0][0x888] ;  /* 0x00011100ff2877ac */ /* 0x000e620008000a00 */
[----:B------:R-:W1:Y:S04]  /*5860*/  LDCU.64 UR42, c[0x0][0x890] ;  /* 0x00011200ff2a77ac */ /* 0x000e680008000a00 */
[----:B------:R-:W1:Y:S01]  /*5870*/  LDC R198, c[0x0][0xb20] ;  /* 0x0002c800ffc67b82 */ /* 0x000e620000000800 */
[----:B------:R-:W3:Y:S01]  /*5880*/  LDS R3, [UR44+0x280] ;  /* 0x0002802cff037984 */ /* 0x000ee20008000800 */
[----:B------:R-:W-:-:S06]  /*5890*/  UMOV UR38, URZ ;  /* 0x000000ff00267c82 */ /* 0x000fcc0008000000 */
[----:B------:R-:W1:Y:S08]  /*58a0*/  LDC R23, c[0x0][0xb30] ;  /* 0x0002cc00ff177b82 */ /* 0x000e700000000800 */
[----:B------:R-:W1:Y:S08]  /*58b0*/  LDC.64 R192, c[0x0][0xb10] ;  /* 0x0002c400ffc07b82 */ /* 0x000e700000000a00 */
[----:B------:R-:W1:Y:S08]  /*58c0*/  LDC.64 R18, c[0x0][0xb18] ;  /* 0x0002c600ff127b82 */ /* 0x000e700000000a00 */
[----:B------:R-:W1:Y:S08]  /*58d0*/  LDC.64 R16, c[0x0][0xb28] ;  /* 0x0002ca00ff107b82 */ /* 0x000e700000000a00 */
[----:B------:R-:W1:Y:S01]  /*58e0*/  LDC.64 R190, c[0x0][0x8b0] ;  /* 0x00022c00ffbe7b82 */ /* 0x000e620000000a00 */
[----:B---3--:R-:W-:-:S07]  /*58f0*/  IMAD.IADD R2, R3, 0x1, R2 ;  /* 0x0000000103027824 */ /* 0x008fce00078e0202 */
[----:B------:R-:W3:Y:S08]  /*5900*/  LDC.64 R188, c[0x0][0x8a8] ;  /* 0x00022a00ffbc7b82 */ /* 0x000ef00000000a00 */
[----:B--2-4-:R-:W1:Y:S02]  /*5910*/  LDC R200, c[0x0][0x374] ;  /* 0x0000dd00ffc87b82 */ /* 0x014e640000000800 */
.L_x_123:
[----:B------:R-:W-:Y:S02]  /*5920*/  LEA R0, R209, UR44, 0x3 ;  /* 0x0000002cd1007c11 */ /* 0x000fe4000f8e18ff */
[----:B------:R-:W-:Y:S02]  /*5930*/  SHF.L.U32 R3, R205, 0x1f, RZ ;  /* 0x0000001fcd037819 */ /* 0x000fe400000006ff */
[----:B------:R-:W-:Y:S02]  /*5940*/  LEA R12, R209, UR44, 0x4 ;  /* 0x0000002cd10c7c11 */ /* 0x000fe4000f8e20ff */
[----:B--2---:R-:W2:Y:S02]  /*5950*/  SYNCS.PHASECHK.TRANS64.TRYWAIT P0, [R0+URZ+0x1d0], R3 ;  /* 0x0001d003000075a7 */ /* 0x004ea400080011ff */
[----:B--2---:R-:W-:Y:S05]  /*5960*/  @!P0 BRA `(.L_x_101) ;  /* 0x0000004800748947 */ /* 0x004fea0003800000 */
.L_x_201:
[----:B------:R-:W-:Y:S01]  /*5970*/  ISETP.GE.AND P0, PT, R22, 0x1, PT ;  /* 0x000000011600780c */ /* 0x000fe20003f06270 */
[----:B------:R-:W4:Y:S01]  /*5980*/  LDS.128 R12, [R12+0x260] ;  /* 0x000260000c0c7984 */ /* 0x000f220000000c00 */
[----:B-1----:R-:W-:Y:S01]  /*5990*/  ISETP.NE.U32.AND P3, PT, R190, RZ, PT ;  /* 0x000000ffbe00720c */ /* 0x002fe20003f65070 */
[----:B--2---:R-:W-:Y:S01]  /*59a0*/  VIADD R0, R0, 0x1e0 ;  /* 0x000001e000007836 */ /* 0x004fe20000000000 */
[----:B------:R-:W-:Y:S04]  /*59b0*/  UISETP.NE.AND UP0, UPT, UR45, URZ, UPT ;  /* 0x000000ff2d00728c */ /* 0x000fe8000bf05270 */
[----:B------:R-:W-:Y:S01]  /*59c0*/  PRMT R0, RZ, 0x654, R0 ;  /* 0x00000654ff007816 */ /* 0x000fe20000000000 */
[----:B------:R-:W-:Y:S01]  /*59d0*/  @!PT LDS RZ, [RZ] ;  /* 0x00000000fffff984 */ /* 0x000fe20000000800 */
[----:B------:R-:W-:Y:S01]  /*59e0*/  @!PT LDS RZ, [RZ] ;  /* 0x00000000fffff984 */ /* 0x000fe20000000800 */
[----:B------:R-:W-:Y:S01]  /*59f0*/  @!PT LDS RZ, [RZ] ;  /* 0x00000000fffff984 */ /* 0x000fe20000000800 */
[----:B------:R-:W-:Y:S01]  /*5a00*/  @!PT LDS RZ, [RZ] ;  /* 0x00000000fffff984 */ /* 0x000fe20000000800 */
[----:B------:R1:W-:Y:S06]  /*5a10*/  MEMBAR.ALL.CTA ;  /* 0x0000000000007992 */ /* 0x0003ec0000008000 */
[----:B-1----:R-:W1:Y:S01]  /*5a20*/  FENCE.VIEW.ASYNC.S ;  /* 0x00000000000073c6 */ /* 0x002e620000000000 */
[----:B------:R-:W-:Y:S01]  /*5a30*/  PLOP3.LUT P2, PT, PT, PT, UP0, 0x80, 0x8 ;  /* 0x000000000008781c */ /* 0x000fe20003f4f008 */
[----:B-1----:R1:W-:Y:S01]  /*5a40*/  SYNCS.ARRIVE.TRANS64.RED.A1T0 RZ, [R0+URZ], RZ ;  /* 0x000000ff00ff79a7 */ /* 0x0023e200081004ff */
[----:B----4-:R-:W-:Y:S04]  /*5a50*/  LOP3.LUT P6, RZ, R14, 0x1, RZ, 0xc0, !PT ;  /* 0x000000010eff7812 */ /* 0x010fe800078cc0ff */
[----:B------:R-:W-:Y:S09]  /*5a60*/  P2R R208, PR, RZ, 0x40 ;  /* 0x00000040ffd07803 */ /* 0x000ff20000000000 */
[----:B------:R-:W-:Y:S02]  /*5a70*/  @P6 MOV R107, R12 ;  /* 0x0000000c006b6202 */ /* 0x000fe40000000f00 */
[----:B------:R-:W-:Y:S01]  /*5a80*/  @P6 LOP3.LUT R105, R13, 0xffff, RZ, 0xc0, !PT ;  /* 0x0000ffff0d696812 */ /* 0x000fe200078ec0ff */
[----:B-1----:R-:W-:Y:S06]  /*5a90*/  @!P0 BRA `(.L_x_102) ;  /* 0x0000000000a48947 */ /* 0x002fec0003800000 */
[----:B------:R-:W-:Y:S01]  /*5aa0*/  IMAD.HI.U32 R11, R200, R19, RZ ;  /* 0x00000013c80b7227 */ /* 0x000fe200078e00ff */
[----:B------:R-:W-:Y:S02]  /*5ab0*/  ISETP.NE.AND P0, PT, R18, 0x1, PT ;  /* 0x000000011200780c */ /* 0x000fe40003f05270 */
[----:B------:R-:W-:Y:S01]  /*5ac0*/  ISETP.NE.AND P1, PT, R22, 0x1, PT ;  /* 0x000000011600780c */ /* 0x000fe20003f25270 */
[----:B------:R-:W-:Y:S01]  /*5ad0*/  IMAD.HI.U32 R10, R199, R192, RZ ;  /* 0x000000c0c70a7227 */ /* 0x000fe200078e00ff */
[----:B------:R-:W-:Y:S02]  /*5ae0*/  SHF.R.U32.HI R11, RZ, R198, R11 ;  /* 0x000000c6ff0b7219 */ /* 0x000fe4000001160b */
[----:B------:R-:W-:Y:S01]  /*5af0*/  ISETP.NE.AND P4, PT, R104, 0x1, PT ;  /* 0x000000016800780c */ /* 0x000fe20003f85270 */
[----:B------:R-:W-:Y:S01]  /*5b00*/  IMAD.HI.U32 R24, R107, R192, RZ ;  /* 0x000000c06b187227 */ /* 0x000fe200078e00ff */
[----:B------:R-:W-:Y:S02]  /*5b10*/  SHF.R.U32.HI R10, RZ, R193, R10 ;  /* 0x000000c1ff0a7219 */ /* 0x000fe4000001160a */
[----:B------:R-:W-:Y:S01]  /*5b20*/  SEL R3, R200, R11, !P0 ;  /* 0x0000000bc8037207 */ /* 0x000fe20004000000 */
[----:B------:R-:W-:Y:S01]  /*5b30*/  IMAD.HI.U32 R11, R105, R19, RZ ;  /* 0x00000013690b7227 */ /* 0x000fe200078e00ff */
[----:B------:R-:W-:Y:S02]  /*5b40*/  SEL R7, R199, R10, !P4 ;  /* 0x0000000ac7077207 */ /* 0x000fe40006000000 */
[----:B------:R-:W-:Y:S01]  /*5b50*/  SHF.R.U32.HI R24, RZ, R193, R24 ;  /* 0x000000c1ff187219 */ /* 0x000fe20000011618 */
[-C--:B------:R-:W-:Y:S04]  /*5b60*/  IMAD.HI.U32 R10, R3, R16.reuse, RZ ;  /* 0x00000010030a7227 */ /* 0x080fe800078e00ff */
[----:B------:R-:W-:Y:S01]  /*5b70*/  IMAD.HI.U32 R20, R7, R16, RZ ;  /* 0x0000001007147227 */ /* 0x000fe200078e00ff */
[-C--:B------:R-:W-:Y:S02]  /*5b80*/  @P1 SHF.R.U32.HI R3, RZ, R17.reuse, R10 ;  /* 0x00000011ff031219 */ /* 0x080fe4000001160a */
[----:B------:R-:W-:Y:S02]  /*5b90*/  SHF.R.U32.HI R10, RZ, R198, R11 ;  /* 0x000000c6ff0a7219 */ /* 0x000fe4000001160b */
[----:B------:R-:W-:Y:S01]  /*5ba0*/  @P1 SHF.R.U32.HI R7, RZ, R17, R20 ;  /* 0x00000011ff071219 */ /* 0x000fe20000011614 */
[C---:B------:R-:W-:Y:S01]  /*5bb0*/  IMAD R4, R22.reuse, R3, RZ ;  /* 0x0000000316047224 */ /* 0x040fe200078e02ff */
[----:B------:R-:W-:Y:S02]  /*5bc0*/  SEL R5, R105, R10, !P0 ;  /* 0x0000000a69057207 */ /* 0x000fe40004000000 */
[----:B------:R-:W-:Y:S01]  /*5bd0*/  SEL R3, R107, R24, !P4 ;  /* 0x000000186b037207 */ /* 0x000fe20006000000 */
[----:B------:R-:W-:Y:S01]  /*5be0*/  IMAD R6, R22, R7, RZ ;  /* 0x0000000716067224 */ /* 0x000fe200078e02ff */
[C---:B------:R-:W-:Y:S01]  /*5bf0*/  ISETP.GE.AND P0, PT, R5.reuse, R4, PT ;  /* 0x000000040500720c */ /* 0x040fe20003f06270 */
[----:B------:R-:W-:Y:S03]  /*5c00*/  IMAD.HI.U32 R8, R5, R16, RZ ;  /* 0x0000001005087227 */ /* 0x000fe600078e00ff */
[----:B------:R-:W-:Y:S01]  /*5c10*/  ISETP.GE.OR P0, PT, R3, R6, P0 ;  /* 0x000000060300720c */ /* 0x000fe20000706670 */
[----:B------:R-:W-:Y:S01]  /*5c20*/  IMAD.MOV R6, RZ, RZ, -R3 ;  /* 0x000000ffff067224 */ /* 0x000fe200078e0a03 */
[-C--:B------:R-:W-:Y:S03]  /*5c30*/  SHF.R.U32.HI R8, RZ, R17.reuse, R8 ;  /* 0x00000011ff087219 */ /* 0x080fe60000011608 */
[----:B------:R-:W-:Y:S01]  /*5c40*/  IMAD R107, R104, R6, R107 ;  /* 0x00000006686b7224 */ /* 0x000fe200078e026b */
[----:B------:R-:W-:Y:S05]  /*5c50*/  SEL R9, R5, R8, !P1 ;  /* 0x0000000805097207 */ /* 0x000fea0004800000 */
[----:B------:R-:W-:Y:S02]  /*5c60*/  IMAD.MOV R8, RZ, RZ, -R9 ;  /* 0x000000ffff087224 */ /* 0x000fe400078e0a09 */
[C---:B------:R-:W-:Y:S04]  /*5c70*/  @!P0 IMAD.HI.U32 R4, R3.reuse, R16, RZ ;  /* 0x0000001003048227 */ /* 0x040fe800078e00ff */
[----:B------:R-:W-:Y:S01]  /*5c80*/  IMAD R8, R22, R8, R5 ;  /* 0x0000000816087224 */ /* 0x000fe200078e0205 */
[----:B------:R-:W-:Y:S04]  /*5c90*/  @!P0 SHF.R.U32.HI R4, RZ, R17, R4 ;  /* 0x00000011ff048219 */ /* 0x000fe80000011604 */
[----:B------:R-:W-:Y:S02]  /*5ca0*/  @!P0 SEL R0, R3, R4, !P1 ;  /* 0x0000000403008207 */ /* 0x000fe40004800000 */
[----:B------:R-:W-:Y:S02]  /*5cb0*/  IADD3 R4, PT, PT, -R5, RZ, RZ ;  /* 0x000000ff05047210 */ /* 0x000fe40007ffe1ff */
[----:B------:R-:W-:Y:S01]  /*5cc0*/  @!P0 IADD3 R9, PT, PT, R9, -R0, RZ ;  /* 0x8000000009098210 */ /* 0x000fe20007ffe0ff */
[----:B------:R-:W-:Y:S02]  /*5cd0*/  @!P0 IMAD R0, R7, R8, R0 ;  /* 0x0000000807008224 */ /* 0x000fe400078e0200 */
[----:B------:R-:W-:Y:S02]  /*5ce0*/  IMAD R105, R18, R4, R105 ;  /* 0x0000000412697224 */ /* 0x000fe400078e0269 */
[----:B------:R-:W-:Y:S02]  /*5cf0*/  @!P0 IMAD R5, R9, R22, R3 ;  /* 0x0000001609058224 */ /* 0x000fe400078e0203 */
[----:B------:R-:W-:Y:S04]  /*5d00*/  @!P0 IMAD.MOV.U32 R3, RZ, RZ, R0 ;  /* 0x000000ffff038224 */ /* 0x000fe800078e0000 */
[----:B------:R-:W-:Y:S02]  /*5d10*/  IMAD R107, R3, R104, R107 ;  /* 0x00000068036b7224 */ /* 0x000fe400078e026b */
[----:B------:R-:W-:Y:S02]  /*5d20*/  IMAD R105, R5, R18, R105 ;  /* 0x0000001205697224 */ /* 0x000fe400078e0269 */
.L_x_102:
[----:B------:R-:W-:Y:S01]  /*5d30*/  UISETP.NE.U32.AND UP3, UPT, UR42, URZ, UPT ;  /* 0x000000ff2a00728c */ /* 0x000fe2000bf65070 */
[----:B------:R-:W-:Y:S03]  /*5d40*/  ISETP.NE.AND.EX P3, PT, R191, RZ, PT, P3 ;  /* 0x000000ffbf00720c */ /* 0x000fe60003f65330 */
[----:B------:R-:W-:Y:S09]  /*5d50*/  UISETP.NE.AND.EX UP3, UPT, UR43, URZ, UPT, UP3 ;  /* 0x000000ff2b00728c */ /* 0x000ff2000bf65330 */
[----:B------:R-:W-:Y:S05]  /*5d60*/  BRA.U !UP3, `(.L_x_103) ;  /* 0x000000010b387547 */ /* 0x000fea000b800000 */
[----:B------:R-:W-:Y:S01]  /*5d70*/  UISETP.NE.U32.AND UP0, UPT, UR40, URZ, UPT ;  /* 0x000000ff2800728c */ /* 0x000fe2000bf05070 */
[----:B------:R-:W-:Y:S03]  /*5d80*/  HFMA2 R196, -RZ, RZ, 0, 5.9604644775390625e-08 ;  /* 0x00000001ffc47431 */ /* 0x000fe600000001ff */
[----:B------:R-:W-:Y:S06]  /*5d90*/  UISETP.NE.AND.EX UP0, UPT, UR41, URZ, UPT, UP0 ;  /* 0x000000ff2900728c */ /* 0x000fec000bf05300 */
[----:B------:R-:W-:Y:S05]  /*5da0*/  PLOP3.LUT P0, PT, PT, PT, UP0, 0x80, 0x8 ;  /* 0x000000000008781c */ /* 0x000fea0003f0f008 */
[----:B------:R-:W1:Y:S01]  /*5db0*/  @UP0 LDCU.64 UR6, c[0x0][0x888] ;  /* 0x00011100ff0607ac */ /* 0x000e620008000a00 */
[----:B------:R-:W-:Y:S04]  /*5dc0*/  @UP0 UIMAD UR4, UR36, UR42, URZ ;  /* 0x0000002a240402a4 */ /* 0x000fe8000f8e02ff */
[----:B-1----:R-:W-:Y:S06]  /*5dd0*/  @UP0 UIMAD.WIDE UR6, UR4, 0x4, UR6 ;  /* 0x00000004040608a5 */ /* 0x002fec000f8e0206 */
[----:B------:R-:W-:Y:S02]  /*5de0*/  IMAD.U32 R4, RZ, RZ, UR6 ;  /* 0x00000006ff047e24 */ /* 0x000fe4000f8e00ff */
[----:B------:R-:W-:Y:S05]  /*5df0*/  IMAD.U32 R5, RZ, RZ, UR7 ;  /* 0x00000007ff057e24 */ /* 0x000fea000f8e00ff */
[----:B------:R-:W2:Y:S02]  /*5e00*/  @P0 LDG.E R0, desc[UR46][R4.64] ;  /* 0x0000002e04000981 */ /* 0x000ea4000c1e1900 */
[----:B--2---:R-:W-:Y:S01]  /*5e10*/  @P0 R2UR UR39, R0 ;  /* 0x00000000002702ca */ /* 0x004fe200000e0000 */
[----:B------:R-:W-:Y:S05]  /*5e20*/  IMAD.MOV.U32 R0, RZ, RZ, 0x1 ;  /* 0x00000001ff007424 */ /* 0x000fea00078e00ff */
[----:B------:R-:W-:Y:S08]  /*5e30*/  @!P0 PRMT R196, R0, 0x7610, R196 ;  /* 0x0000761000c48816 */ /* 0x000ff000000000c4 */
[----:B------:R-:W1:Y:S02]  /*5e40*/  @!UP0 LDCU UR39, c[0x0][0x880] ;  /* 0x00011000ff2787ac */ /* 0x000e640008000800 */
.L_x_103:
[----:B------:R-:W-:Y:S05]  /*5e50*/  @!P3 BRA `(.L_x_104) ;  /* 0x000000000020b947 */ /* 0x000fea0003800000 */
[----:B---3--:R-:W-:Y:S04]  /*5e60*/  ISETP.NE.U32.AND P0, PT, R188, RZ, PT ;  /* 0x000000ffbc00720c */ /* 0x008fe80003f05070 */
[----:B------:R-:W-:Y:S11]  /*5e70*/  ISETP.NE.AND.EX P0, PT, R189, RZ, PT, P0 ;  /* 0x000000ffbd00720c */ /* 0x000ff60003f05300 */
[----:B------:R-:W-:Y:S02]  /*5e80*/  @!UPT UIADD3 URZ, UPT, UPT, URZ, URZ, URZ ;  /* 0x000000fffffff290 */ /* 0x000fe4000fffe0ff */
[----:B------:R-:W2:Y:S01]  /*5e90*/  @P0 LDC.64 R4, c[0x0][0x8a8] ;  /* 0x00022a00ff040b82 */ /* 0x000ea20000000a00 */
[----:B------:R-:W-:Y:S04]  /*5ea0*/  @P0 IMAD R0, R190, UR36, RZ ;  /* 0x00000024be000c24 */ /* 0x000fe8000f8e02ff */
[----:B--2---:R-:W-:Y:S05]  /*5eb0*/  @P0 IMAD.WIDE R4, R0, 0x4, R4 ;  /* 0x0000000400040825 */ /* 0x004fea00078e0204 */
[----:B-----5:R2:W5:Y:S02]  /*5ec0*/  @P0 LDG.E R106, desc[UR46][R4.64] ;  /* 0x0000002e046a0981 */ /* 0x020564000c1e1900 */
[----:B--2---:R-:W4:Y:S02]  /*5ed0*/  @!P0 LDC R106, c[0x0][0x8a0] ;  /* 0x00022800ff6a8b82 */ /* 0x004f240000000800 */
.L_x_104:
[----:B------:R-:W2:Y:S01]  /*5ee0*/  LDC.64 R4, c[0x0][0xb10] ;  /* 0x0002c400ff047b82 */ /* 0x000ea20000000a00 */
[----:B------:R-:W-:Y:S01]  /*5ef0*/  UISETP.NE.AND UP4, UPT, UR45, URZ, UPT ;  /* 0x000000ff2d00728c */ /* 0x000fe2000bf85270 */
[----:B-1----:R-:W-:Y:S01]  /*5f00*/  @P2 FSETP.NEU.AND P1, PT, RZ, UR39, PT ;  /* 0x00000027ff002c0b */ /* 0x002fe2000bf2d000 */
[----:B------:R-:W-:Y:S01]  /*5f10*/  UPLOP3.LUT UP0, UPT, UPT, UPT, UPT, 0x40, 0x4 ;  /* 0x000000000004789c */ /* 0x000fe20003f0e870 */
[----:B------:R-:W-:Y:S01]  /*5f20*/  @P2 LOP3.LUT P0, RZ, R196, 0xff, RZ, 0xc0, !PT ;  /* 0x000000ffc4ff2812 */ /* 0x000fe2000780c0ff */
[----:B------:R-:W-:Y:S03]  /*5f30*/  ULEA UR48, UR38, UR44, 0x3 ;  /* 0x0000002c26307291 */ /* 0x000fe6000f8e18ff */
[----:B------:R-:W1:Y:S01]  /*5f40*/  LDC.64 R6, c[0x0][0xb18] ;  /* 0x0002c600ff067b82 */ /* 0x000e620000000a00 */
[----:B------:R-:W-:Y:S01]  /*5f50*/  SHF.L.U32 R8, R206, 0x1f, RZ ;  /* 0x0000001fce087819 */ /* 0x000fe200000006ff */
[----:B------:R-:W-:Y:S01]  /*5f60*/  VIADD R209, R209, 0x1 ;  /* 0x00000001d1d17836 */ /* 0x000fe20000000000 */
[----:B------:R-:W-:Y:S02]  /*5f70*/  @P6 SHF.R.U32.HI R203, RZ, 0x10, R13 ;  /* 0x00000010ffcb6819 */ /* 0x000fe4000001160d */
[----:B------:R-:W-:Y:S02]  /*5f80*/  CS2R R184, SRZ ;  /* 0x0000000000b87805 */ /* 0x000fe4000001ff00 */
[----:B------:R-:W-:Y:S01]  /*5f90*/  CS2R R176, SRZ ;  /* 0x0000000000b07805 */ /* 0x000fe2000001ff00 */
[----:B------:R-:W3:Y:S01]  /*5fa0*/  @UP4 LDCU.64 UR4, c[0x0][0x888] ;  /* 0x00011100ff0447ac */ /* 0x000ee20008000a00 */
[----:B------:R-:W-:Y:S02]  /*5fb0*/  CS2R R168, SRZ ;  /* 0x0000000000a87805 */ /* 0x000fe4000001ff00 */
[----:B------:R-:W-:Y:S02]  /*5fc0*/  CS2R R160, SRZ ;  /* 0x0000000000a07805 */ /* 0x000fe4000001ff00 */
[----:B------:R-:W-:Y:S02]  /*5fd0*/  CS2R R152, SRZ ;  /* 0x0000000000987805 */ /* 0x000fe4000001ff00 */
[----:B------:R-:W-:Y:S02]  /*5fe0*/  CS2R R144, SRZ ;  /* 0x0000000000907805 */ /* 0x000fe4000001ff00 */
[----:B------:R-:W-:Y:S01]  /*5ff0*/  CS2R R136, SRZ ;  /* 0x0000000000887805 */ /* 0x000fe2000001ff00 */
[----:B------:R-:W-:Y:S01]  /*6000*/  @UP4 UPLOP3.LUT UP0, UPT, UPT, UPT, UP3, 0x80, 0x8 ;  /* 0x000000000008489c */ /* 0x000fe20003f0f030 */
[----:B------:R-:W-:Y:S01]  /*6010*/  CS2R R128, SRZ ;  /* 0x0000000000807805 */ /* 0x000fe2000001ff00 */
[----:B------:R-:W-:Y:S01]  /*6020*/  @P2 VOTEU.ANY UP1, P1 ;  /* 0x0000000000ff2886 */ /* 0x000fe20000820100 */
[----:B------:R-:W-:Y:S02]  /*6030*/  CS2R R120, SRZ ;  /* 0x0000000000787805 */ /* 0x000fe4000001ff00 */
[----:B------:R-:W-:Y:S02]  /*6040*/  CS2R R112, SRZ ;  /* 0x0000000000707805 */ /* 0x000fe4000001ff00 */
[----:B------:R-:W-:Y:S01]  /*6050*/  CS2R R110, SRZ ;  /* 0x00000000006e7805 */ /* 0x000fe2000001ff00 */
[----:B---3--:R-:W-:Y:S02]  /*6060*/  @UP4 UISETP.NE.U32.AND UP2, UPT, UR4, URZ, UPT ;  /* 0x000000ff0400428c */ /* 0x008fe4000bf45070 */
[----:B------:R-:W-:Y:S02]  /*6070*/  @UP4 USEL UR4, URZ, 0xffffffff, UP1 ;  /* 0xffffffffff044887 */ /* 0x000fe40008800000 */
[----:B------:R-:W-:Y:S01]  /*6080*/  @UP4 UISETP.NE.AND.EX UP2, UPT, UR5, URZ, UPT, UP2 ;  /* 0x000000ff0500428c */ /* 0x000fe2000bf45320 */
[----:B------:R-:W-:Y:S01]  /*6090*/  @P2 VOTEU.ANY UP1, P0 ;  /* 0x0000000000ff2886 */ /* 0x000fe20000020100 */
[----:B------:R-:W-:Y:S02]  /*60a0*/  ISETP.NE.AND P0, PT, R23, 0x1, PT ;  /* 0x000000011700780c */ /* 0x000fe40003f05270 */
[----:B------:R-:W-:Y:S04]  /*60b0*/  @UP4 USEL UR5, URZ, 0xffffffff, UP2 ;  /* 0xffffffffff054887 */ /* 0x000fe80009000000 */
[----:B------:R-:W-:Y:S04]  /*60c0*/  @UP0 USEL UR4, UR5, UR4, !UP1 ;  /* 0x0000000405040287 */ /* 0x000fe8000c800000 */
[----:B------:R-:W-:Y:S03]  /*60d0*/  @UP4 ULOP3.LUT UR4, UR4, 0x1, URZ, 0xc0, !UPT ;  /* 0x0000000104044892 */ /* 0x000fe6000f8ec0ff */
[----:B------:R-:W3:Y:S01]  /*60e0*/  @!P0 LDC R0, c[0x0][0xb20] ;  /* 0x0002c800ff008b82 */ /* 0x000ee20000000800 */
[----:B------:R-:W-:Y:S01]  /*60f0*/  UISETP.NE.U32.OR UP0, UPT, UR4, 0x1, !UP4 ;  /* 0x000000010400788c */ /* 0x000fe2000e705470 */
[----:B--2---:R-:W-:Y:S01]  /*6100*/  @!P0 IMAD.HI.U32 R4, R107, R4, RZ ;  /* 0x000000046b048227 */ /* 0x004fe200078e00ff */
[----:B-1----:R-:W-:Y:S05]  /*6110*/  @!P0 ISETP.NE.AND P1, PT, R6, 0x1, PT ;  /* 0x000000010600880c */ /* 0x002fea0003f25270 */
[----:B------:R-:W1:Y:S01]  /*6120*/  @!P0 LDC R3, c[0x0][0xb0c] ;  /* 0x0002c300ff038b82 */ /* 0x000e620000000800 */
[----:B------:R-:W-:Y:S01]  /*6130*/  @!P0 IMAD.HI.U32 R7, R105, R7, RZ ;  /* 0x0000000769078227 */ /* 0x000fe200078e00ff */
[----:B------:R-:W-:Y:S02]  /*6140*/  PLOP3.LUT P3, PT, PT, PT, UP0, 0x80, 0x8 ;  /* 0x000000000008781c */ /* 0x000fe40003f6f008 */
[----:B------:R-:W-:Y:S11]  /*6150*/  @!P0 SHF.R.U32.HI R4, RZ, R5, R4 ;  /* 0x00000005ff048219 */ /* 0x000ff60000011604 */
[----:B------:R-:W-:Y:S04]  /*6160*/  @P3 SHF.L.U32 R9, R204, 0x1f, RZ ;  /* 0x0000001fcc093819 */ /* 0x000fe800000006ff */
[----:B------:R-:W2:Y:S01]  /*6170*/  @P3 SYNCS.PHASECHK.TRANS64.TRYWAIT P5, [UR44+0x1b0], R9 ;  /* 0x0001b009ff0035a7 */ /* 0x000ea200080a112c */
[----:B---3--:R-:W-:Y:S02]  /*6180*/  @!P0 SHF.R.U32.HI R0, RZ, R0, R7 ;  /* 0x00000000ff008219 */ /* 0x008fe40000011607 */
[----:B-1----:R-:W-:Y:S02]  /*6190*/  @!P0 ISETP.NE.AND P2, PT, R3, 0x1, PT ;  /* 0x000000010300880c */ /* 0x002fe40003f45270 */
[----:B------:R-:W-:Y:S02]  /*61a0*/  @!P0 SEL R5, R105, R0, !P1 ;  /* 0x0000000069058207 */ /* 0x000fe40004800000 */
[----:B------:R-:W-:Y:S05]  /*61b0*/  @!P0 SEL R4, R107, R4, !P2 ;  /* 0x000000046b048207 */ /* 0x000fea0005000000 */
[----:B------:R-:W-:Y:S02]  /*61c0*/  @!P0 IMAD.IADD R0, R5, 0x1, -R4 ;  /* 0x0000000105008824 */ /* 0x000fe400078e0a04 */
[----:B------:R-:W-:Y:S01]  /*61d0*/  @!P0 IMAD.IADD R4, R4, 0x1, -R5 ;  /* 0x0000000104048824 */ /* 0x000fe200078e0a05 */
[----:B------:R1:W3:Y:S01]  /*61e0*/  SYNCS.PHASECHK.TRANS64.TRYWAIT P4, [UR48+0x1f0], R8 ;  /* 0x0001f008ff0075a7 */ /* 0x0002e20008081130 */
[----:B------:R-:W-:Y:S02]  /*61f0*/  @!P0 IMAD R107, R0, R3, R107 ;  /* 0x00000003006b8224 */ /* 0x000fe400078e026b */
[----:B------:R-:W-:Y:S01]  /*6200*/  @!P0 IMAD R105, R4, R6, R105 ;  /* 0x0000000604698224 */ /* 0x000fe200078e0269 */
[----:B------:R-:W-:Y:S02]  /*6210*/  PLOP3.LUT P0, PT, PT, PT, PT, 0x8, 0x80 ;  /* 0x000000000080781c */ /* 0x000fe40003f0e170 */
[----:B--2---:R-:W-:Y:S01]  /*6220*/  @P3 PLOP3.LUT P0, PT, P5, PT, PT, 0x8, 0x80 ;  /* 0x000000000080381c */ /* 0x004fe20002f0e170 */
[----:B------:R-:W-:Y:S01]  /*6230*/  @!UPT UIADD3 URZ, UPT, UPT, URZ, URZ, URZ ;  /* 0x000000fffffff290 */ /* 0x000fe2000fffe0ff */
[----:B-1----:R-:W-:Y:S11]  /*6240*/  BRA.U !UP0, `(.L_x_105) ;  /* 0x0000000108c87547 */ /* 0x002ff6000b800000 */
[----:B------:R-:W-:Y:S02]  /*6250*/  FSETP.NEU.AND P2, PT, RZ, UR39, PT ;  /* 0x00000027ff007c0b */ /* 0x000fe4000bf4d000 */
[----:B------:R-:W-:Y:S01]  /*6260*/  LOP3.LUT P1, RZ, R196, 0xff, RZ, 0xc0, !PT ;  /* 0x000000ffc4ff7812 */ /* 0x000fe2000782c0ff */
[----:B------:R-:W-:Y:S01]  /*6270*/  @!UPT UIADD3 URZ, UPT, UPT, URZ, URZ, URZ ;  /* 0x000000fffffff290 */ /* 0x000fe2000fffe0ff */
[----:B------:R-:W-:Y:S11]  /*6280*/  @!P0 BRA `(.L_x_106) ;  /* 0x00000000000c8947 */ /* 0x000ff60003800000 */
[----:B------:R-:W-:Y:S04]  /*6290*/  SHF.L.U32 R3, R204, 0x1f, RZ ;  /* 0x0000001fcc037819 */ /* 0x000fe800000006ff */
[----:B------:R-:W1:Y:S02]  /*62a0*/  SYNCS.PHASECHK.TRANS64.TRYWAIT P0, [UR44+0x1b0], R3 ;  /* 0x0001b003ff0075a7 */ /* 0x000e64000800112c */
[----:B-1----:R-:W-:Y:S05]  /*62b0*/  @!P0 BRA `(.L_x_107) ;  /* 0x0000004000348947 */ /* 0x002fea0003800000 */
.L_x_106:
[----:B------:R-:W-:Y:S01]  /*62c0*/  UISETP.NE.U32.AND UP0, UPT, UR40, URZ, UPT ;  /* 0x000000ff2800728c */ /* 0x000fe2000bf05070 */
[----:B------:R-:W-:Y:S01]  /*62d0*/  CS2R R110, SRZ ;  /* 0x00000000006e7805 */ /* 0x000fe2000001ff00 */
[----:B------:R-:W-:Y:S01]  /*62e0*/  VOTEU.ANY UP1, P2 ;  /* 0x0000000000ff7886 */ /* 0x000fe20001020100 */
[----:B------:R-:W-:Y:S01]  /*62f0*/  USEL UR4, URZ, 0xffffffff, UP1 ;  /* 0xffffffffff047887 */ /* 0x000fe20008800000 */
[----:B------:R-:W-:Y:S01]  /*6300*/  CS2R R112, SRZ ;  /* 0x0000000000707805 */ /* 0x000fe2000001ff00 */
[----:B------:R-:W-:Y:S01]  /*6310*/  UISETP.NE.AND.EX UP0, UPT, UR41, URZ, UPT, UP0 ;  /* 0x000000ff2900728c */ /* 0x000fe2000bf05300 */
[----:B------:R-:W-:Y:S02]  /*6320*/  CS2R R120, SRZ ;  /* 0x0000000000787805 */ /* 0x000fe4000001ff00 */
[----:B------:R-:W-:Y:S02]  /*6330*/  CS2R R128, SRZ ;  /* 0x0000000000807805 */ /* 0x000fe4000001ff00 */
[----:B------:R-:W-:Y:S01]  /*6340*/  CS2R R136, SRZ ;  /* 0x0000000000887805 */ /* 0x000fe2000001ff00 */
[----:B------:R-:W-:Y:S01]  /*6350*/  USEL UR5, URZ, 0xffffffff, UP0 ;  /* 0xffffffffff057887 */ /* 0x000fe20008000000 */
[----:B------:R-:W-:Y:S02]  /*6360*/  CS2R R144, SRZ ;  /* 0x0000000000907805 */ /* 0x000fe4000001ff00 */
[----:B------:R-:W-:Y:S01]  /*6370*/  CS2R R152, SRZ ;  /* 0x0000000000987805 */ /* 0x000fe2000001ff00 */
[----:B------:R-:W-:Y:S01]  /*6380*/  VOTEU.ANY UP0, P1 ;  /* 0x0000000000ff7886 */ /* 0x000fe20000800100 */
[----:B------:R-:W-:Y:S01]  /*6390*/  @UP3 USEL UR4, UR5, UR4, !UP0 ;  /* 0x0000000405043287 */ /* 0x000fe2000c000000 */
[----:B------:R-:W-:Y:S02]  /*63a0*/  CS2R R160, SRZ ;  /* 0x0000000000a07805 */ /* 0x000fe4000001ff00 */
[----:B------:R-:W-:Y:S02]  /*63b0*/  CS2R R168, SRZ ;  /* 0x0000000000a87805 */ /* 0x000fe4000001ff00 */
[----:B------:R-:W-:Y:S01]  /*63c0*/  CS2R R176, SRZ ;  /* 0x0000000000b07805 */ /* 0x000fe2000001ff00 */
[----:B------:R-:W-:Y:S01]  /*63d0*/  ULOP3.LUT UR4, UR4, 0x1, URZ, 0xc0, !UPT ;  /* 0x0000000104047892 */ /* 0x000fe2000f8ec0ff */
[----:B------:R-:W-:Y:S02]  /*63e0*/  CS2R R184, SRZ ;  /* 0x0000000000b87805 */ /* 0x000fe4000001ff00 */
[----:B------:R-:W-:Y:S01]  /*63f0*/  LOP3.LUT R204, R204, 0x1, RZ, 0x3c, !PT ;  /* 0x00000001cccc7812 */ /* 0x000fe200078e3cff */
[----:B------:R-:W-:Y:S02]  /*6400*/  UISETP.NE.U32.AND UP0, UPT, UR4, 0x1, UPT ;  /* 0x000000010400788c */ /* 0x000fe4000bf05070 */
[----:B------:R-:W-:Y:S04]  /*6410*/  UIADD3 UR4, UPT, UPT, UR44, 0x1b8, URZ ;  /* 0x000001b82c047890 */ /* 0x000fe8000fffe0ff */
[----:B------:R-:W-:Y:S01]  /*6420*/  PLOP3.LUT P0, PT, PT, PT, UP0, 0x80, 0x8 ;  /* 0x000000000008781c */ /* 0x000fe20003f0f008 */
[----:B------:R-:W-:Y:S11]  /*6430*/  UPRMT UR4, UR37, 0x654, UR4 ;  /* 0x0000065425047896 */ /* 0x000ff60008000004 */
[----:B------:R-:W-:Y:S01]  /*6440*/  @!UPT UIADD3 URZ, UPT, UPT, URZ, URZ, URZ ;  /* 0x000000fffffff290 */ /* 0x000fe2000fffe0ff */
[----:B------:R2:W1:Y:S04]  /*6450*/  @P0 LDS.64 R110, [R201+UR44+0x300] ;  /* 0x0003002cc96e0984 */ /* 0x0004680008000a00 */
        /* <DEDUP_REMOVED lines=9> */
[----:B------:R2:W1:Y:S01]  /*64f0*/  @P0 LDS.64 R184, [R201+UR44+0x2b00] ;  /* 0x002b002cc9b80984 */ /* 0x0004620008000a00 */
[----:B------:R-:W-:Y:S01]  /*6500*/  @!PT LDS RZ, [RZ] ;  /* 0x00000000fffff984 */ /* 0x000fe20000000800 */
[----:B------:R-:W-:Y:S01]  /*6510*/  @!PT LDS RZ, [RZ] ;  /* 0x00000000fffff984 */ /* 0x000fe20000000800 */
[----:B------:R-:W-:Y:S01]  /*6520*/  @!PT LDS RZ, [RZ] ;  /* 0x00000000fffff984 */ /* 0x000fe20000000800 */
[----:B------:R-:W-:Y:S01]  /*6530*/  @!PT LDS RZ, [RZ] ;  /* 0x00000000fffff984 */ /* 0x000fe20000000800 */
[----:B------:R4:W-:Y:S06]  /*6540*/  MEMBAR.ALL.CTA ;  /* 0x0000000000007992 */ /* 0x0009ec0000008000 */
[----:B----4-:R-:W4:Y:S02]  /*6550*/  FENCE.VIEW.ASYNC.S ;  /* 0x00000000000073c6 */ /* 0x010f240000000000 */
[----:B----4-:R-:W-:Y:S01]  /*6560*/  SYNCS.ARRIVE.TRANS64.RED.A1T0 RZ, [UR4], RZ ;  /* 0x000000ffffff79a7 */ /* 0x010fe20008100404 */
.L_x_105:
[----:B---3--:R-:W-:Y:S05]  /*6570*/  @P4 BRA `(.L_x_108) ;  /* 0x0000000000084947 */ /* 0x008fea0003800000 */
[----:B------:R-:W3:Y:S02]  /*6580*/  SYNCS.PHASECHK.TRANS64.TRYWAIT P0, [UR48+0x1f0], R8 ;  /* 0x0001f008ff0075a7 */ /* 0x000ee40008001130 */
[----:B---3--:R-:W-:Y:S05]  /*6590*/  @!P0 BRA `(.L_x_109) ;  /* 0x0000003c00948947 */ /* 0x008fea0003800000 */
.L_x_108:
[----:B------:R-:W-:Y:S04]  /*65a0*/  ULEA.HI UR4, UR38, UR38, URZ, 0x1 ;  /* 0x0000002626047291 */ /* 0x000fe8000f8f08ff */
[----:B------:R-:W-:Y:S02]  /*65b0*/  USHF.R.U32.HI UR5, URZ, 0x1, UR4 ;  /* 0x00000001ff057899 */ /* 0x000fe40008011604 */
[----:B------:R-:W-:Y:S04]  /*65c0*/  ULOP3.LUT UR4, UR4, 0xffe, URZ, 0xc0, !UPT ;  /* 0x00000ffe04047892 */ /* 0x000fe8000f8ec0ff */
[----:B------:R-:W-:Y:S01]  /*65d0*/  UIADD3 UR4, UPT, UPT, -UR4, UR38, URZ ;  /* 0x0000002604047290 */ /* 0x000fe2000fffe1ff */
[----:B------:R-:W-:Y:S04]  /*65e0*/  IMAD.U32 R5, RZ, RZ, UR5 ;  /* 0x00000005ff057e24 */ /* 0x000fe8000f8e00ff */
[----:B-1----:R-:W-:Y:S01]  /*65f0*/  IMAD R3, R5, 0xb0, R2 ;  /* 0x000000b005037824 */ /* 0x002fe200078e0202 */
[----:B------:R-:W-:Y:S05]  /*6600*/  MOV R108, UR4 ;  /* 0x00000004006c7c02 */ /* 0x000fea0008000f00 */
[----:B------:R-:W-:Y:S05]  /*6610*/  IMAD R108, R108, 0x100000, R3 ;  /* 0x001000006c6c7824 */ /* 0x000fea00078e0203 */
[----:B------:R-:W-:Y:S04]  /*6620*/  SHF.R.U32.HI R7, RZ, 0x15, R108 ;  /* 0x00000015ff077819 */ /* 0x000fe8000001166c */
[----:B------:R-:W-:Y:S11]  /*6630*/  LOP3.LUT P0, RZ, R7, 0x3, R202, 0x48, !PT ;  /* 0x0000000307ff7812 */ /* 0x000ff600078048ca */
[----:B------:R-:W-:Y:S02]  /*6640*/  @!UPT UIADD3 URZ, UPT, UPT, URZ, URZ, URZ ;  /* 0x000000fffffff290 */ /* 0x000fe4000fffe0ff */
[----:B------:R-:W-:Y:S05]  /*6650*/  @!P0 BRA `(.L_x_110) ;  /* 0x0000000000408947 */ /* 0x000fea0003800000 */
[----:B------:R-:W1:Y:S01]  /*6660*/  LDCU.64 UR8, c[0x4][0x68] ;  /* 0x01000d00ff0877ac */ /* 0x000e620008000a00 */
[----:B------:R-:W-:Y:S01]  /*6670*/  MOV R15, 0x0 ;  /* 0x00000000000f7802 */ /* 0x000fe20000000f00 */
[----:B------:R-:W-:Y:S02]  /*6680*/  HFMA2 R12, -RZ, RZ, 0, 5.9604644775390625e-08 ;  /* 0x00000001ff0c7431 */ /* 0x000fe400000001ff */
[----:B------:R-:W-:Y:S02]  /*6690*/  IMAD.MOV.U32 R8, RZ, RZ, 0x192 ;  /* 0x00000192ff087424 */ /* 0x000fe400078e00ff */
[----:B------:R-:W-:Y:S01]  /*66a0*/  IMAD.MOV.U32 R13, RZ, RZ, RZ ;  /* 0x000000ffff0d7224 */ /* 0x000fe200078e00ff */
[----:B------:R-:W3:Y:S01]  /*66b0*/  LDCU.64 UR6, c[0x4][0x70] ;  /* 0x01000e00ff0677ac */ /* 0x000ee20008000a00 */
[----:B------:R-:W2:Y:S01]  /*66c0*/  LDC.64 R14, c[0x4][R15] ;  /* 0x010000000f0e7b82 */ /* 0x000ea20000000a00 */
[----:B------:R-:W4:Y:S01]  /*66d0*/  LDCU.64 UR4, c[0x4][0x8] ;  /* 0x01000100ff0477ac */ /* 0x000f220008000a00 */
[----:B-1----:R-:W-:Y:S01]  /*66e0*/  MOV R5, UR9 ;  /* 0x0000000900057c02 */ /* 0x002fe20008000f00 */
[----:B------:R-:W-:Y:S01]  /*66f0*/  IMAD.U32 R4, RZ, RZ, UR8 ;  /* 0x00000008ff047e24 */ /* 0x000fe2000f8e00ff */
[----:B---3--:R-:W-:Y:S01]  /*6700*/  MOV R7, UR7 ;  /* 0x0000000700077c02 */ /* 0x008fe20008000f00 */
[----:B------:R-:W-:Y:S01]  /*6710*/  IMAD.U32 R6, RZ, RZ, UR6 ;  /* 0x00000006ff067e24 */ /* 0x000fe2000f8e00ff */
[----:B----4-:R-:W-:Y:S01]  /*6720*/  MOV R11, UR5 ;  /* 0x00000005000b7c02 */ /* 0x010fe20008000f00 */
[----:B------:R-:W-:Y:S02]  /*6730*/  IMAD.U32 R10, RZ, RZ, UR4 ;  /* 0x00000004ff0a7e24 */ /* 0x000fe4000f8e00ff */
[----:B------:R-:W-:Y:S07]  /*6740*/  LEPC R20, `(.L_x_110) ;  /* 0x000000001014794e */ /* 0x000fee0000000000 */
[----:B--2--5:R-:W-:Y:S05]  /*6750*/  CALL.ABS.NOINC R14 ;  /* 0x000000000e007343 */ /* 0x024fea0003c00000 */
.L_x_110:
[----:B------:R-:W-:Y:S05]  /*6760*/  WARPSYNC.ALL ;  /* 0x0000000000007948 */ /* 0x000fea0003800000 */
[C---:B------:R-:W-:Y:S01]  /*6770*/  R2UR UR4, R108.reuse ;  /* 0x000000006c0472ca */ /* 0x040fe200000e0000 */
[----:B------:R-:W-:Y:S05]  /*6780*/  VIADD R3, R108, 0x10 ;  /* 0x000000106c037836 */ /* 0x000fea0000000000 */
[----:B------:R-:W-:Y:S04]  /*6790*/  SHF.R.U32.HI R3, RZ, 0x15, R3 ;  /* 0x00000015ff037819 */ /* 0x000fe80000011603 */
[----:B------:R-:W-:Y:S03]  /*67a0*/  LOP3.LUT P0, RZ, R3, 0x3, R202, 0x48, !PT ;  /* 0x0000000303ff7812 */ /* 0x000fe600078048ca */
[----:B------:R-:W1:Y:S01]  /*67b0*/  LDTM.16dp32bit_t0_t15.x8 R96, tmem[UR4] ;  /* 0x00000004006079ee */ /* 0x000e620008980000 */
[----:B------:R-:W3:Y:S09]  /*67c0*/  LDTM.16dp32bit_t16_t31.x8 R96, tmem[UR4+0x8] ;  /* 0x00000804006079ee */ /* 0x000ef200089a0000 */
[----:B---3--:R-:W-:Y:S05]  /*67d0*/  @!P0 BRA `(.L_x_111) ;  /* 0x0000000000408947 */ /* 0x008fea0003800000 */
[----:B------:R-:W3:Y:S01]  /*67e0*/  LDCU.64 UR8, c[0x4][0x68] ;  /* 0x01000d00ff0877ac */ /* 0x000ee20008000a00 */
[----:B------:R-:W-:Y:S01]  /*67f0*/  MOV R15, 0x0 ;  /* 0x00000000000f7802 */ /* 0x000fe20000000f00 */
[----:B------:R-:W-:Y:S02]  /*6800*/  HFMA2 R12, -RZ, RZ, 0, 5.9604644775390625e-08 ;  /* 0x00000001ff0c7431 */ /* 0x000fe400000001ff */
[----:B------:R-:W-:Y:S02]  /*6810*/  IMAD.MOV.U32 R8, RZ, RZ, 0x192 ;  /* 0x00000192ff087424 */ /* 0x000fe400078e00ff */
[----:B------:R-:W-:Y:S01]  /*6820*/  IMAD.MOV.U32 R13, RZ, RZ, RZ ;  /* 0x000000ffff0d7224 */ /* 0x000fe200078e00ff */
[----:B------:R-:W2:Y:S01]  /*6830*/  LDCU.64 UR6, c[0x4][0x70] ;  /* 0x01000e00ff0677ac */ /* 0x000ea20008000a00 */
[----:B------:R-:W1:Y:S01]  /*6840*/  LDC.64 R14, c[0x4][R15] ;  /* 0x010000000f0e7b82 */ /* 0x000e620000000a00 */
[----:B------:R-:W4:Y:S01]  /*6850*/  LDCU.64 UR4, c[0x4][0x8] ;  /* 0x01000100ff0477ac */ /* 0x000f220008000a00 */
[----:B---3--:R-:W-:Y:S01]  /*6860*/  MOV R5, UR9 ;  /* 0x0000000900057c02 */ /* 0x008fe20008000f00 */
[----:B------:R-:W-:Y:S01]  /*6870*/  IMAD.U32 R4, RZ, RZ, UR8 ;  /* 0x00000008ff047e24 */ /* 0x000fe2000f8e00ff */
[----:B--2---:R-:W-:Y:S01]  /*6880*/  MOV R7, UR7 ;  /* 0x0000000700077c02 */ /* 0x004fe20008000f00 */
[----:B------:R-:W-:Y:S01]  /*6890*/  IMAD.U32 R6, RZ, RZ, UR6 ;  /* 0x00000006ff067e24 */ /* 0x000fe2000f8e00ff */
[----:B----4-:R-:W-:Y:S01]  /*68a0*/  MOV R11, UR5 ;  /* 0x00000005000b7c02 */ /* 0x010fe20008000f00 */
[----:B------:R-:W-:Y:S02]  /*68b0*/  IMAD.U32 R10, RZ, RZ, UR4 ;  /* 0x00000004ff0a7e24 */ /* 0x000fe4000f8e00ff */
[----:B------:R-:W-:Y:S07]  /*68c0*/  LEPC R20, `(.L_x_111) ;  /* 0x000000001014794e */ /* 0x000fee0000000000 */
[----:B-1---5:R-:W-:Y:S05]  /*68d0*/  CALL.ABS.NOINC R14 ;  /* 0x000000000e007343 */ /* 0x022fea0003c00000 */
.L_x_111:
[----:B------:R-:W-:Y:S05]  /*68e0*/  WARPSYNC.ALL ;  /* 0x0000000000007948 */ /* 0x000fea0003800000 */
[C---:B------:R-:W-:Y:S01]  /*68f0*/  R2UR UR4, R108.reuse ;  /* 0x000000006c0472ca */ /* 0x040fe200000e0000 */
[----:B------:R-:W-:Y:S05]  /*6900*/  VIADD R3, R108, 0x20 ;  /* 0x000000206c037836 */ /* 0x000fea0000000000 */
[----:B------:R-:W-:Y:S04]  /*6910*/  SHF.R.U32.HI R3, RZ, 0x15, R3 ;  /* 0x00000015ff037819 */ /* 0x000fe80000011603 */
[----:B------:R-:W-:Y:S03]  /*6920*/  LOP3.LUT P0, RZ, R3, 0x3, R202, 0x48, !PT ;  /* 0x0000000303ff7812 */ /* 0x000fe600078048ca */
[----:B------:R-:W3:Y:S01]  /*6930*/  LDTM.16dp32bit_t0_t15.x8 R88, tmem[UR4+0x10] ;  /* 0x00001004005879ee */ /* 0x000ee20008980000 */
[----:B------:R-:W1:Y:S09]  /*6940*/  LDTM.16dp32bit_t16_t31.x8 R88, tmem[UR4+0x18] ;  /* 0x00001804005879ee */ /* 0x000e7200089a0000 */
[----:B-1----:R-:W-:Y:S05]  /*6950*/  @!P0 BRA `(.L_x_112) ;  /* 0x0000000000408947 */ /* 0x002fea0003800000 */
[----:B------:R-:W1:Y:S01]  /*6960*/  LDCU.64 UR8, c[0x4][0x68] ;  /* 0x01000d00ff0877ac */ /* 0x000e620008000a00 */
[----:B------:R-:W-:Y:S01]  /*6970*/  MOV R15, 0x0 ;  /* 0x00000000000f7802 */ /* 0x000fe20000000f00 */
[----:B------:R-:W-:Y:S02]  /*6980*/  HFMA2 R12, -RZ, RZ, 0, 5.9604644775390625e-08 ;  /* 0x00000001ff0c7431 */ /* 0x000fe400000001ff */
[----:B------:R-:W-:Y:S02]  /*6990*/  IMAD.MOV.U32 R8, RZ, RZ, 0x192 ;  /* 0x00000192ff087424 */ /* 0x000fe400078e00ff */
[----:B------:R-:W-:Y:S01]  /*69a0*/  IMAD.MOV.U32 R13, RZ, RZ, RZ ;  /* 0x000000ffff0d7224 */ /* 0x000fe200078e00ff */
[----:B------:R-:W2:Y:S01]  /*69b0*/  LDCU.64 UR6, c[0x4][0x70] ;  /* 0x01000e00ff0677ac */ /* 0x000ea20008000a00 */
[----:B------:R-:W3:Y:S01]  /*69c0*/  LDC.64 R14, c[0x4][R15] ;  /* 0x010000000f0e7b82 */ /* 0x000ee20000000a00 */
[----:B------:R-:W4:Y:S01]  /*69d0*/  LDCU.64 UR4, c[0x4][0x8] ;  /* 0x01000100ff0477ac */ /* 0x000f220008000a00 */
[----:B-1----:R-:W-:Y:S01]  /*69e0*/  MOV R5, UR9 ;  /* 0x0000000900057c02 */ /* 0x002fe20008000f00 */
[----:B------:R-:W-:Y:S01]  /*69f0*/  IMAD.U32 R4, RZ, RZ, UR8 ;  /* 0x00000008ff047e24 */ /* 0x000fe2000f8e00ff */
[----:B--2---:R-:W-:Y:S01]  /*6a00*/  MOV R7, UR7 ;  /* 0x0000000700077c02 */ /* 0x004fe20008000f00 */
[----:B------:R-:W-:Y:S01]  /*6a10*/  IMAD.U32 R6, RZ, RZ, UR6 ;  /* 0x00000006ff067e24 */ /* 0x000fe2000f8e00ff */
[----:B----4-:R-:W-:Y:S01]  /*6a20*/  MOV R11, UR5 ;  /* 0x00000005000b7c02 */ /* 0x010fe20008000f00 */
[----:B------:R-:W-:Y:S02]  /*6a30*/  IMAD.U32 R10, RZ, RZ, UR4 ;  /* 0x00000004ff0a7e24 */ /* 0x000fe4000f8e00ff */
[----:B------:R-:W-:Y:S07]  /*6a40*/  LEPC R20, `(.L_x_112) ;  /* 0x000000001014794e */ /* 0x000fee0000000000 */
[----:B---3-5:R-:W-:Y:S05]  /*6a50*/  CALL.ABS.NOINC R14 ;  /* 0x000000000e007343 */ /* 0x028fea0003c00000 */
.L_x_112:
[----:B------:R-:W-:Y:S05]  /*6a60*/  WARPSYNC.ALL ;  /* 0x0000000000007948 */ /* 0x000fea0003800000 */
[C---:B------:R-:W-:Y:S01]  /*6a70*/  R2UR UR4, R108.reuse ;  /* 0x000000006c0472ca */ /* 0x040fe200000e0000 */
[----:B------:R-:W-:Y:S05]  /*6a80*/  VIADD R3, R108, 0x30 ;  /* 0x000000306c037836 */ /* 0x000fea0000000000 */
[----:B------:R-:W-:Y:S04]  /*6a90*/  SHF.R.U32.HI R3, RZ, 0x15, R3 ;  /* 0x00000015ff037819 */ /* 0x000fe80000011603 */
[----:B------:R-:W-:Y:S03]  /*6aa0*/  LOP3.LUT P0, RZ, R3, 0x3, R202, 0x48, !PT ;  /* 0x0000000303ff7812 */ /* 0x000fe600078048ca */
[----:B------:R-:W1:Y:S01]  /*6ab0*/  LDTM.16dp32bit_t0_t15.x8 R80, tmem[UR4+0x20] ;  /* 0x00002004005079ee */ /* 0x000e620008980000 */
        /* <DEDUP_REMOVED lines=18> */
.L_x_113:
        /* <DEDUP_REMOVED lines=24> */
.L_x_114:
        /* <DEDUP_REMOVED lines=24> */
.L_x_115:
        /* <DEDUP_REMOVED lines=24> */
.L_x_116:
        /* <DEDUP_REMOVED lines=24> */
.L_x_117:
        /* <DEDUP_REMOVED lines=24> */
.L_x_118:
        /* <DEDUP_REMOVED lines=24> */
.L_x_119:
        /* <DEDUP_REMOVED lines=24> */
.L_x_120:
[----:B------:R-:W-:Y:S01]  /*7660*/  ISETP.NE.AND P0, PT, R207, RZ, PT ;  /* 0x000000ffcf00720c */ /* 0x000fe20003f05270 */
[----:B------:R-:W-:Y:S05]  /*7670*/  WARPSYNC.ALL ;  /* 0x0000000000007948 */ /* 0x000fea0003800000 */
[-C--:B------:R-:W-:Y:S01]  /*7680*/  F2FP.F16.E4M3.UNPACK_B R0, R110.reuse ;  /* 0x0000006eff00723e */ /* 0x080fe200020006ff */
[----:B------:R-:W-:Y:S01]  /*7690*/  UIADD3 UR5, UPT, UPT, UR48, 0x210, URZ ;  /* 0x0000021030057890 */ /* 0x000fe2000fffe0ff */
[----:B------:R-:W-:Y:S01]  /*76a0*/  F2FP.F16.E4M3.UNPACK_B R110, R110.H1 ;  /* 0x0000006eff6e723e */ /* 0x000fe200030006ff */
[----:B----45:R-:W-:Y:S01]  /*76b0*/  FMUL R96, R106, R96 ;  /* 0x000000606a607220 */ /* 0x030fe20000400000 */
[----:B------:R-:W-:Y:S01]  /*76c0*/  F2FP.F16.E4M3.UNPACK_B R5, R111 ;  /* 0x0000006fff05723e */ /* 0x000fe200020006ff */
[----:B------:R-:W-:Y:S01]  /*76d0*/  HADD2.F32 R3, -RZ, R0.H0_H0 ;  /* 0x20000000ff037230 */ /* 0x000fe20000004100 */
[----:B------:R-:W-:Y:S01]  /*76e0*/  F2FP.F16.E4M3.UNPACK_B R4, R112 ;  /* 0x00000070ff04723e */ /* 0x000fe200020006ff */
[--C-:B------:R-:W-:Y:S01]  /*76f0*/  HADD2.F32 R13, -RZ, R110.reuse.H0_H0 ;  /* 0x2000006eff0d7230 */ /* 0x100fe20000004100 */
[-C--:B------:R-:W-:Y:S01]  /*7700*/  F2FP.F16.E4M3.UNPACK_B R6, R113.reuse ;  /* 0x00000071ff06723e */ /* 0x080fe200020006ff */
[----:B------:R-:W-:Y:S01]  /*7710*/  HADD2.F32 R12, -RZ, R110.H1_H1 ;  /* 0x3000006eff0c7230 */ /* 0x000fe20000004100 */
[----:B------:R-:W-:Y:S01]  /*7720*/  R2UR UR4, R108 ;  /* 0x000000006c0472ca */ /* 0x000fe200000e0000 */
[--C-:B------:R-:W-:Y:S01]  /*7730*/  HADD2.F32 R14, -RZ, R5.reuse.H1_H1 ;  /* 0x30000005ff0e7230 */ /* 0x100fe20000004100 */
[----:B------:R-:W-:Y:S01]  /*7740*/  UPRMT UR5, UR37, 0x654, UR5 ;  /* 0x0000065425057896 */ /* 0x000fe20008000005 */
[----:B------:R-:W-:Y:S01]  /*7750*/  HADD2.F32 R15, -RZ, R5.H0_H0 ;  /* 0x20000005ff0f7230 */ /* 0x000fe20000004100 */
[----:B------:R-:W-:Y:S01]  /*7760*/  F2FP.F16.E4M3.UNPACK_B R5, R113.H1 ;  /* 0x00000071ff05723e */ /* 0x000fe200030006ff */
[--C-:B------:R-:W-:Y:S02]  /*7770*/  HADD2.F32 R109, -RZ, R4.reuse.H0_H0 ;  /* 0x20000004ff6d7230 */ /* 0x100fe40000004100 */
[----:B------:R-:W-:Y:S01]  /*7780*/  FFMA R96, R3, UR39, R96 ;  /* 0x0000002703607c23 */ /* 0x000fe20008000060 */
[----:B------:R-:W-:Y:S01]  /*7790*/  HADD2.F32 R110, -RZ, R4.H1_H1 ;  /* 0x30000004ff6e7230 */ /* 0x000fe20000004100 */
[----:B------:R-:W-:Y:S01]  /*77a0*/  F2FP.F16.E4M3.UNPACK_B R4, R120 ;  /* 0x00000078ff04723e */ /* 0x000fe200020006ff */
[--C-:B------:R-:W-:Y:S02]  /*77b0*/  HADD2.F32 R113, -RZ, R6.reuse.H0_H0 ;  /* 0x20000006ff717230 */ /* 0x100fe40000004100 */
[C---:B------:R-:W-:Y:S01]  /*77c0*/  FMUL R97, R106.reuse, R97 ;  /* 0x000000616a617220 */ /* 0x040fe20000400000 */
        /* <DEDUP_REMOVED lines=9> */
[----:B------:R-:W-:Y:S01]  /*7860*/  F2FP.F16.E4M3.UNPACK_B R5, R121.H1 ;  /* 0x00000079ff05723e */ /* 0x000fe200030006ff */
[--C-:B------:R-:W-:Y:S02]  /*7870*/  HADD2.F32 R121, -RZ, R6.reuse.H0_H0 ;  /* 0x20000006ff797230 */ /* 0x100fe40000004100 */
[C---:B---3--:R-:W-:Y:S01]  /*7880*/  FMUL R88, R106.reuse, R88 ;  /* 0x000000586a587220 */ /* 0x048fe20000400000 */
[----:B------:R-:W-:Y:S02]  /*7890*/  HADD2.F32 R122, -RZ, R6.H1_H1 ;  /* 0x30000006ff7a7230 */ /* 0x000fe40000004100 */
[C---:B------:R-:W-:Y:S01]  /*78a0*/  FMUL R89, R106.reuse, R89 ;  /* 0x000000596a597220 */ /* 0x040fe20000400000 */
[--C-:B------:R-:W-:Y:S01]  /*78b0*/  HADD2.F32 R125, -RZ, R4.reuse.H0_H0 ;  /* 0x20000004ff7d7230 */ /* 0x100fe20000004100 */
[-C--:B------:R-:W-:Y:S01]  /*78c0*/  F2FP.F16.E4M3.UNPACK_B R6, R129.reuse ;  /* 0x00000081ff06723e */ /* 0x080fe200020006ff */
[----:B------:R-:W-:Y:S01]  /*78d0*/  HADD2.F32 R126, -RZ, R4.H1_H1 ;  /* 0x30000004ff7e7230 */ /* 0x000fe20000004100 */
[----:B------:R-:W-:Y:S01]  /*78e0*/  F2FP.F16.E4M3.UNPACK_B R4, R136 ;  /* 0x00000088ff04723e */ /* 0x000fe200020006ff */
[--C-:B------:R-:W-:Y:S02]  /*78f0*/  HADD2.F32 R123, -RZ, R5.reuse.H0_H0 ;  /* 0x20000005ff7b7230 */ /* 0x100fe40000004100 */
[C---:B------:R-:W-:Y:S01]  /*7900*/  FMUL R92, R106.reuse, R92 ;  /* 0x0000005c6a5c7220 */ /* 0x040fe20000400000 */
[----:B------:R-:W-:Y:S01]  /*7910*/  HADD2.F32 R124, -RZ, R5.H1_H1 ;  /* 0x30000005ff7c7230 */ /* 0x000fe20000004100 */
[----:B------:R-:W-:Y:S01]  /*7920*/  F2FP.F16.E4M3.UNPACK_B R5, R129.H1 ;  /* 0x00000081ff05723e */ /* 0x000fe200030006ff */
[--C-:B------:R-:W-:Y:S02]  /*7930*/  HADD2.F32 R129, -RZ, R6.reuse.H0_H0 ;  /* 0x20000006ff817230 */ /* 0x100fe40000004100 */
[C---:B------:R-:W-:Y:S01]  /*7940*/  FMUL R93, R106.reuse, R93 ;  /* 0x0000005d6a5d7220 */ /* 0x040fe20000400000 */
[----:B------:R-:W-:Y:S02]  /*7950*/  HADD2.F32 R130, -RZ, R6.H1_H1 ;  /* 0x30000006ff827230 */ /* 0x000fe40000004100 */
[C---:B------:R-:W-:Y:S01]  /*7960*/  FMUL R80, R106.reuse, R80 ;  /* 0x000000506a507220 */ /* 0x040fe20000400000 */
[--C-:B------:R-:W-:Y:S02]  /*7970*/  HADD2.F32 R133, -RZ, R4.reuse.H0_H0 ;  /* 0x20000004ff857230 */ /* 0x100fe40000004100 */
[C---:B------:R-:W-:Y:S01]  /*7980*/  FMUL R81, R106.reuse, R81 ;  /* 0x000000516a517220 */ /* 0x040fe20000400000 */
[----:B------:R-:W-:Y:S02]  /*7990*/  HADD2.F32 R134, -RZ, R4.H1_H1 ;  /* 0x30000004ff867230 */ /* 0x000fe40000004100 */
[C---:B------:R-:W-:Y:S01]  /*79a0*/  FMUL R84, R106.reuse, R84 ;  /* 0x000000546a547220 */ /* 0x040fe20000400000 */
[--C-:B------:R-:W-:Y:S02]  /*79b0*/  HADD2.F32 R131, -RZ, R5.reuse.H0_H0 ;  /* 0x20000005ff837230 */ /* 0x100fe40000004100 */
[C---:B------:R-:W-:Y:S01]  /*79c0*/  FMUL R85, R106.reuse, R85 ;  /* 0x000000556a557220 */ /* 0x040fe20000400000 */
[----:B------:R-:W-:Y:S01]  /*79d0*/  HADD2.F32 R132, -RZ, R5.H1_H1 ;  /* 0x30000005ff847230 */ /* 0x000fe20000004100 */
[-C--:B------:R-:W-:Y:S01]  /*79e0*/  F2FP.F16.E4M3.UNPACK_B R6, R137.reuse ;  /* 0x00000089ff06723e */ /* 0x080fe200020006ff */
[----:B------:R-:W-:Y:S01]  /*79f0*/  HADD2.F32 R0, -RZ, R0.H1_H1 ;  /* 0x30000000ff007230 */ /* 0x000fe20000004100 */
[----:B------:R-:W-:Y:S01]  /*7a00*/  F2FP.F16.E4M3.UNPACK_B R5, R137.H1 ;  /* 0x00000089ff05723e */ /* 0x000fe200030006ff */
[----:B------:R-:W-:Y:S01]  /*7a10*/  FMUL R72, R106, R72 ;  /* 0x000000486a487220 */ /* 0x000fe20000400000 */
[----:B------:R-:W-:Y:S01]  /*7a20*/  F2FP.F16.E4M3.UNPACK_B R4, R144 ;  /* 0x00000090ff04723e */ /* 0x000fe200020006ff */
[--C-:B------:R-:W-:Y:S02]  /*7a30*/  HADD2.F32 R137, -RZ, R6.reuse.H0_H0 ;  /* 0x20000006ff897230 */ /* 0x100fe40000004100 */
[----:B------:R-:W-:Y:S01]  /*7a40*/  FFMA R97, R0, UR39, R97 ;  /* 0x0000002700617c23 */ /* 0x000fe20008000061 */
[----:B------:R-:W-:Y:S02]  /*7a50*/  HADD2.F32 R138, -RZ, R6.H1_H1 ;  /* 0x30000006ff8a7230 */ /* 0x000fe40000004100 */
[C---:B------:R-:W-:Y:S01]  /*7a60*/  FMUL R73, R106.reuse, R73 ;  /* 0x000000496a497220 */ /* 0x040fe20000400000 */
[--C-:B------:R-:W-:Y:S02]  /*7a70*/  HADD2.F32 R141, -RZ, R4.reuse.H0_H0 ;  /* 0x20000004ff8d7230 */ /* 0x100fe40000004100 */
[C---:B------:R-:W-:Y:S01]  /*7a80*/  FMUL R76, R106.reuse, R76 ;  /* 0x0000004c6a4c7220 */ /* 0x040fe20000400000 */
[----:B------:R-:W-:Y:S01]  /*7a90*/  F2FP.F16.E4M3.UNPACK_B R111, R111.H1 ;  /* 0x0000006fff6f723e */ /* 0x000fe200030006ff */
        /* <DEDUP_REMOVED lines=23> */
[----:B------:R-:W-:Y:S01]  /*7c10*/  F2FP.F16.E4M3.UNPACK_B R6, R145 ;  /* 0x00000091ff06723e */ /* 0x000fe200020006ff */
[C---:B------:R-:W-:Y:S01]  /*7c20*/  FMUL R33, R106.reuse, R33 ;  /* 0x000000216a217220 */ /* 0x040fe20000400000 */
[C---:B------:R-:W-:Y:S01]  /*7c30*/  FMUL R36, R106.reuse, R36 ;  /* 0x000000246a247220 */ /* 0x040fe20000400000 */
[----:B------:R-:W-:Y:S01]  /*7c40*/  F2FP.F16.E4M3.UNPACK_B R5, R145.H1 ;  /* 0x00000091ff05723e */ /* 0x000fe200030006ff */
[C---:B------:R-:W-:Y:S01]  /*7c50*/  FMUL R37, R106.reuse, R37 ;  /* 0x000000256a257220 */ /* 0x040fe20000400000 */
[--C-:B------:R-:W-:Y:S02]  /*7c60*/  HADD2.F32 R145, -RZ, R6.reuse.H0_H0 ;  /* 0x20000006ff917230 */ /* 0x100fe40000004100 */
[C---:B------:R-:W-:Y:S01]  /*7c70*/  FMUL R24, R106.reuse, R24 ;  /* 0x000000186a187220 */ /* 0x040fe20000400000 */
[----:B------:R-:W-:Y:S01]  /*7c80*/  F2FP.F16.E4M3.UNPACK_B R4, R152 ;  /* 0x00000098ff04723e */ /* 0x000fe200020006ff */
[----:B------:R-:W-:Y:S02]  /*7c90*/  HADD2.F32 R146, -RZ, R6.H1_H1 ;  /* 0x30000006ff927230 */ /* 0x000fe40000004100 */
[C---:B------:R-:W-:Y:S01]  /*7ca0*/  FMUL R25, R106.reuse, R25 ;  /* 0x000000196a197220 */ /* 0x040fe20000400000 */
[C---:B------:R-:W-:Y:S01]  /*7cb0*/  FMUL R28, R106.reuse, R28 ;  /* 0x0000001c6a1c7220 */ /* 0x040fe20000400000 */
[----:B------:R-:W-:Y:S01]  /*7cc0*/  F2FP.F16.E4M3.UNPACK_B R6, R153 ;  /* 0x00000099ff06723e */ /* 0x000fe200020006ff */
[--C-:B------:R-:W-:Y:S02]  /*7cd0*/  HADD2.F32 R149, -RZ, R4.reuse.H0_H0 ;  /* 0x20000004ff957230 */ /* 0x100fe40000004100 */
[C---:B------:R-:W-:Y:S01]  /*7ce0*/  FMUL R29, R106.reuse, R29 ;  /* 0x0000001d6a1d7220 */ /* 0x040fe20000400000 */
[----:B------:R-:W-:Y:S01]  /*7cf0*/  HADD2.F32 R150, -RZ, R4.H1_H1 ;  /* 0x30000004ff967230 */ /* 0x000fe20000004100 */
[----:B------:R-:W-:Y:S01]  /*7d00*/  F2FP.F16.E4M3.UNPACK_B R4, R160 ;  /* 0x000000a0ff04723e */ /* 0x000fe200020006ff */
[----:B------:R-:W-:Y:S02]  /*7d10*/  HADD2.F32 R154, -RZ, R6.H1_H1 ;  /* 0x30000006ff9a7230 */ /* 0x000fe40000004100 */
[C---:B------:R-:W-:Y:S01]  /*7d20*/  FMUL R98, R106.reuse, R98 ;  /* 0x000000626a627220 */ /* 0x040fe20000400000 */
[--C-:B------:R-:W-:Y:S02]  /*7d30*/  HADD2.F32 R147, -RZ, R5.reuse.H0_H0 ;  /* 0x20000005ff937230 */ /* 0x100fe40000004100 */
[----:B------:R-:W-:Y:S01]  /*7d40*/  FMUL R99, R106, R99 ;  /* 0x000000636a637220 */ /* 0x000fe20000400000 */
[----:B------:R-:W-:Y:S01]  /*7d50*/  F2FP.F16.E4M3.UNPACK_B R112, R112.H1 ;  /* 0x00000070ff70723e */ /* 0x000fe200030006ff */
[--C-:B------:R-:W-:Y:S02]  /*7d60*/  HADD2.F32 R157, -RZ, R4.reuse.H0_H0 ;  /* 0x20000004ff9d7230 */ /* 0x100fe40000004100 */
[----:B------:R-:W-:Y:S01]  /*7d70*/  FFMA R98, R13, UR39, R98 ;  /* 0x000000270d627c23 */ /* 0x000fe20008000062 */
[----:B------:R-:W-:Y:S01]  /*7d80*/  HADD2.F32 R158, -RZ, R4.H1_H1 ;  /* 0x30000004ff9e7230 */ /* 0x000fe20000004100 */
[----:B------:R-:W-:Y:S01]  /*7d90*/  F2FP.F16.E4M3.UNPACK_B R4, R168 ;  /* 0x000000a8ff04723e */ /* 0x000fe200020006ff */
[----:B------:R-:W-:Y:S01]  /*7da0*/  FFMA R99, R12, UR39, R99 ;  /* 0x000000270c637c23 */ /* 0x000fe20008000063 */
[----:B------:R-:W-:Y:S01]  /*7db0*/  FFMA R100, R15, UR39, R100 ;  /* 0x000000270f647c23 */ /* 0x000fe20008000064 */
[----:B------:R-:W-:Y:S01]  /*7dc0*/  FFMA R101, R14, UR39, R101 ;  /* 0x000000270e657c23 */ /* 0x000fe20008000065 */
[----:B------:R-:W-:Y:S02]  /*7dd0*/  HADD2.F32 R111, -RZ, R112.H0_H0 ;  /* 0x20000070ff6f7230 */ /* 0x000fe40000004100 */
[C---:B------:R-:W-:Y:S01]  /*7de0*/  FMUL R102, R106.reuse, R102 ;  /* 0x000000666a667220 */ /* 0x040fe20000400000 */
[----:B------:R-:W-:Y:S01]  /*7df0*/  F2FP.F16.E4M3.UNPACK_B R120, R120.H1 ;  /* 0x00000078ff78723e */ /* 0x000fe200030006ff */
[----:B------:R-:W-:Y:S02]  /*7e00*/  HADD2.F32 R165, -RZ, R4.H0_H0 ;  /* 0x20000004ffa57230 */ /* 0x000fe40000004100 */
[----:B------:R-:W-:Y:S01]  /*7e10*/  FMUL R103, R106, R103 ;  /* 0x000000676a677220 */ /* 0x000fe20000400000 */
[----:B------:R-:W-:Y:S01]  /*7e20*/  HADD2.F32 R148, -RZ, R5.H1_H1 ;  /* 0x30000005ff947230 */ /* 0x000fe20000004100 */
[----:B------:R-:W-:Y:S01]  /*7e30*/  F2FP.F16.E4M3.UNPACK_B R5, R153.H1 ;  /* 0x00000099ff05723e */ /* 0x000fe200030006ff */
[----:B------:R-:W-:Y:S01]  /*7e40*/  HADD2.F32 R153, -RZ, R6.H0_H0 ;  /* 0x20000006ff997230 */ /* 0x000fe20000004100 */
[-C--:B------:R-:W-:Y:S01]  /*7e50*/  F2FP.F16.E4M3.UNPACK_B R6, R161.reuse ;  /* 0x000000a1ff06723e */ /* 0x080fe200020006ff */
[----:B------:R-:W-:Y:S01]  /*7e60*/  HADD2.F32 R166, -RZ, R4.H1_H1 ;  /* 0x30000004ffa67230 */ /* 0x000fe20000004100 */
[----:B------:R-:W-:Y:S01]  /*7e70*/  F2FP.F16.E4M3.UNPACK_B R4, R176 ;  /* 0x000000b0ff04723e */ /* 0x000fe200020006ff */
[----:B------:R-:W-:Y:S02]  /*7e80*/  HADD2.F32 R112, -RZ, R112.H1_H1 ;  /* 0x30000070ff707230 */ /* 0x000fe40000004100 */
[----:B------:R-:W-:Y:S01]  /*7e90*/  FFMA R102, R21, UR39, R102 ;  /* 0x0000002715667c23 */ /* 0x000fe20008000066 */
[----:B------:R-:W-:Y:S02]  /*7ea0*/  HADD2.F32 R162, -RZ, R6.H1_H1 ;  /* 0x30000006ffa27230 */ /* 0x000fe40000004100 */
[----:B------:R-:W-:Y:S01]  /*7eb0*/  FFMA R103, R20, UR39, R103 ;  /* 0x0000002714677c23 */ /* 0x000fe20008000067 */
[--C-:B------:R-:W-:Y:S02]  /*7ec0*/  HADD2.F32 R173, -RZ, R4.reuse.H0_H0 ;  /* 0x20000004ffad7230 */ /* 0x100fe40000004100 */
[----:B------:R-:W-:Y:S01]  /*7ed0*/  FFMA R88, R109, UR39, R88 ;  /* 0x000000276d587c23 */ /* 0x000fe20008000058 */
[----:B------:R-:W-:Y:S01]  /*7ee0*/  HADD2.F32 R174, -RZ, R4.H1_H1 ;  /* 0x30000004ffae7230 */ /* 0x000fe20000004100 */
[----:B------:R-:W-:Y:S01]  /*7ef0*/  F2FP.F16.E4M3.UNPACK_B R4, R184 ;  /* 0x000000b8ff04723e */ /* 0x000fe200020006ff */
[----:B------:R-:W-:Y:S01]  /*7f00*/  FFMA R89, R110, UR39, R89 ;  /* 0x000000276e597c23 */ /* 0x000fe20008000059 */
[----:B------:R-:W-:Y:S01]  /*7f10*/  F2FP.SATFINITE.E4M3.F32.PACK_AB_MERGE_C R15, R103, R102, RZ ;  /* 0x00000066670f723e */ /* 0x000fe200048070ff */
[--C-:B------:R-:W-:Y:S02]  /*7f20*/  HADD2.F32 R155, -RZ, R5.reuse.H0_H0 ;  /* 0x20000005ff9b7230 */ /* 0x100fe40000004100 */
[C---:B------:R-:W-:Y:S01]  /*7f30*/  FMUL R90, R106.reuse, R90 ;  /* 0x0000005a6a5a7220 */ /* 0x040fe20000400000 */
[--C-:B------:R-:W-:Y:S01]  /*7f40*/  HADD2.F32 R181, -RZ, R4.reuse.H0_H0 ;  /* 0x20000004ffb57230 */ /* 0x100fe20000004100 */
[----:B------:R-:W-:Y:S01]  /*7f50*/  F2FP.SATFINITE.E4M3.F32.PACK_AB_MERGE_C R15, R101, R100, R15 ;  /* 0x00000064650f723e */ /* 0x000fe2000480700f */
[----:B------:R-:W-:Y:S02]  /*7f60*/  HADD2.F32 R182, -RZ, R4.H1_H1 ;  /* 0x30000004ffb67230 */ /* 0x000fe40000004100 */
[----:B------:R-:W-:Y:S01]  /*7f70*/  FFMA R90, R111, UR39, R90 ;  /* 0x000000276f5a7c23 */ /* 0x000fe2000800005a */
[----:B------:R-:W-:Y:S01]  /*7f80*/  HADD2.F32 R156, -RZ, R5.H1_H1 ;  /* 0x30000005ff9c7230 */ /* 0x000fe20000004100 */
[----:B------:R-:W-:Y:S01]  /*7f90*/  F2FP.F16.E4M3.UNPACK_B R5, R161.H1 ;  /* 0x000000a1ff05723e */ /* 0x000fe200030006ff */
[----:B------:R-:W-:Y:S01]  /*7fa0*/  HADD2.F32 R161, -RZ, R6.H0_H0 ;  /* 0x20000006ffa17230 */ /* 0x000fe20000004100 */
[----:B------:R-:W-:Y:S01]  /*7fb0*/  F2FP.F16.E4M3.UNPACK_B R6, R169 ;  /* 0x000000a9ff06723e */ /* 0x000fe200020006ff */
[C---:B------:R-:W-:Y:S01]  /*7fc0*/  FMUL R91, R106.reuse, R91 ;  /* 0x0000005b6a5b7220 */ /* 0x040fe20000400000 */
[C---:B------:R-:W-:Y:S01]  /*7fd0*/  FMUL R94, R106.reuse, R94 ;  /* 0x0000005e6a5e7220 */ /* 0x040fe20000400000 */
[--C-:B------:R-:W-:Y:S02]  /*7fe0*/  HADD2.F32 R163, -RZ, R5.reuse.H0_H0 ;  /* 0x20000005ffa37230 */ /* 0x100fe40000004100 */
[----:B------:R-:W-:Y:S01]  /*7ff0*/  FMUL R95, R106, R95 ;  /* 0x0000005f6a5f7220 */ /* 0x000fe20000400000 */
[--C-:B------:R-:W-:Y:S02]  /*8000*/  HADD2.F32 R170, -RZ, R6.reuse.H1_H1 ;  /* 0x30000006ffaa7230 */ /* 0x100fe40000004100 */
[----:B------:R-:W-:Y:S01]  /*8010*/  FFMA R91, R112, UR39, R91 ;  /* 0x00000027705b7c23 */ /* 0x000fe2000800005b */
[----:B------:R-:W-:Y:S01]  /*8020*/  FFMA R92, R113, UR39, R92 ;  /* 0x00000027715c7c23 */ /* 0x000fe2000800005c */
[----:B------:R-:W-:Y:S01]  /*8030*/  FFMA R93, R114, UR39, R93 ;  /* 0x00000027725d7c23 */ /* 0x000fe2000800005d */
[----:B------:R-:W-:Y:S01]  /*8040*/  F2FP.F16.E4M3.UNPACK_B R186, R185 ;  /* 0x000000b9ffba723e */ /* 0x000fe200020006ff */
[----:B------:R-:W-:Y:S01]  /*8050*/  HADD2.F32 R164, -RZ, R5.H1_H1 ;  /* 0x30000005ffa47230 */ /* 0x000fe20000004100 */
[----:B------:R-:W-:Y:S01]  /*8060*/  F2FP.F16.E4M3.UNPACK_B R5, R169.H1 ;  /* 0x000000a9ff05723e */ /* 0x000fe200030006ff */
[----:B------:R-:W-:Y:S01]  /*8070*/  HADD2.F32 R169, -RZ, R6.H0_H0 ;  /* 0x20000006ffa97230 */ /* 0x000fe20000004100 */
[----:B------:R-:W-:Y:S01]  /*8080*/  F2FP.F16.E4M3.UNPACK_B R6, R177 ;  /* 0x000000b1ff06723e */ /* 0x000fe200020006ff */
[----:B------:R-:W-:Y:S01]  /*8090*/  FFMA R94, R115, UR39, R94 ;  /* 0x00000027735e7c23 */ /* 0x000fe2000800005e */
[----:B------:R-:W-:Y:S01]  /*80a0*/  F2FP.F16.E4M3.UNPACK_B R185, R185.H1 ;  /* 0x000000b9ffb9723e */ /* 0x000fe200030006ff */
[----:B------:R-:W-:Y:S01]  /*80b0*/  HADD2.F32 R119, -RZ, R120.H0_H0 ;  /* 0x20000078ff777230 */ /* 0x000fe20000004100 */
[----:B------:R-:W-:Y:S01]  /*80c0*/  F2FP.SATFINITE.E4M3.F32.PACK_AB_MERGE_C R20, R91, R90, RZ ;  /* 0x0000005a5b14723e */ /* 0x000fe200048070ff */
[--C-:B------:R-:W-:Y:S02]  /*80d0*/  HADD2.F32 R178, -RZ, R6.reuse.H1_H1 ;  /* 0x30000006ffb27230 */ /* 0x100fe40000004100 */
[----:B------:R-:W-:Y:S01]  /*80e0*/  FFMA R95, R116, UR39, R95 ;  /* 0x00000027745f7c23 */ /* 0x000fe2000800005f */
[--C-:B------:R-:W-:Y:S01]  /*80f0*/  HADD2.F32 R171, -RZ, R5.reuse.H0_H0 ;  /* 0x20000005ffab7230 */ /* 0x100fe20000004100 */
[----:B------:R-:W-:Y:S01]  /*8100*/  F2FP.SATFINITE.E4M3.F32.PACK_AB_MERGE_C R20, R89, R88, R20 ;  /* 0x000000585914723e */ /* 0x000fe20004807014 */
[----:B------:R-:W-:Y:S01]  /*8110*/  HADD2.F32 R172, -RZ, R5.H1_H1 ;  /* 0x30000005ffac7230 */ /* 0x000fe20000004100 */
[----:B------:R-:W-:Y:S01]  /*8120*/  F2FP.F16.E4M3.UNPACK_B R5, R177.H1 ;  /* 0x000000b1ff05723e */ /* 0x000fe200030006ff */
[----:B------:R-:W-:Y:S02]  /*8130*/  HADD2.F32 R177, -RZ, R6.H0_H0 ;  /* 0x20000006ffb17230 */ /* 0x000fe40000004100 */
[----:B------:R-:W-:Y:S01]  /*8140*/  FFMA R80, R117, UR39, R80 ;  /* 0x0000002775507c23 */ /* 0x000fe20008000050 */
[----:B------:R-:W-:Y:S01]  /*8150*/  FFMA R81, R118, UR39, R81 ;  /* 0x0000002776517c23 */ /* 0x000fe20008000051 */
[----:B------:R-:W-:Y:S01]  /*8160*/  F2FP.SATFINITE.E4M3.F32.PACK_AB_MERGE_C R21, R95, R94, RZ ;  /* 0x0000005e5f15723e */ /* 0x000fe200048070ff */
[--C-:B------:R-:W-:Y:S02]  /*8170*/  HADD2.F32 R179, -RZ, R5.reuse.H0_H0 ;  /* 0x20000005ffb37230 */ /* 0x100fe40000004100 */
[C---:B------:R-:W-:Y:S01]  /*8180*/  FMUL R82, R106.reuse, R82 ;  /* 0x000000526a527220 */ /* 0x040fe20000400000 */
[----:B------:R-:W-:Y:S01]  /*8190*/  HADD2.F32 R120, -RZ, R120.H1_H1 ;  /* 0x30000078ff787230 */ /* 0x000fe20000004100 */
[----:B------:R-:W-:Y:S01]  /*81a0*/  F2FP.SATFINITE.E4M3.F32.PACK_AB_MERGE_C R21, R93, R92, R21 ;  /* 0x0000005c5d15723e */ /* 0x000fe20004807015 */
[----:B------:R-:W-:Y:S02]  /*81b0*/  HADD2.F32 R180, -RZ, R5.H1_H1 ;  /* 0x30000005ffb47230 */ /* 0x000fe40000004100 */
[----:B------:R-:W-:Y:S01]  /*81c0*/  FFMA R82, R119, UR39, R82 ;  /* 0x0000002777527c23 */ /* 0x000fe20008000052 */
[----:B------:R-:W-:Y:S01]  /*81d0*/  LDTM.16dp32bit_t0_t15.x8 R4, tmem[UR4+0xa0] ;  /* 0x0000a004000479ee */ /* 0x000fe20008980000 */
[----:B------:R-:W1:Y:S01]  /*81e0*/  LDTM.16dp32bit_t16_t31.x8 R4, tmem[UR4+0xa8] ;  /* 0x0000a804000479ee */ /* 0x000e6200089a0000 */
[----:B------:R-:W-:Y:S01]  /*81f0*/  NOP ;  /* 0x0000000000007918 */ /* 0x000fe20000000000 */
[----:B-1----:R-:W-:Y:S01]  /*8200*/  SYNCS.ARRIVE.TRANS64.RED.A1T0 RZ, [UR5], RZ ;  /* 0x000000ffffff79a7 */ /* 0x002fe20008100405 */
[----:B------:R-:W-:Y:S01]  /*8210*/  STS.64 [R201+UR44+0x3300], R20 ;  /* 0x00330014c9007988 */ /* 0x000fe20008000a2c */
[--C-:B------:R-:W-:Y:S02]  /*8220*/  HADD2.F32 R13, -RZ, R185.reuse.H0_H0 ;  /* 0x200000b9ff0d7230 */ /* 0x100fe40000004100 */
[----:B------:R-:W-:Y:S01]  /*8230*/  FMUL R83, R106, R83 ;  /* 0x000000536a537220 */ /* 0x000fe20000400000 */
[----:B------:R-:W-:Y:S01]  /*8240*/  F2FP.F16.E4M3.UNPACK_B R128, R128.H1 ;  /* 0x00000080ff80723e */ /* 0x000fe200030006ff */
[----:B------:R-:W-:Y:S01]  /*8250*/  HADD2.F32 R12, -RZ, R185.H1_H1 ;  /* 0x300000b9ff0c7230 */ /* 0x000fe20000004100 */
[----:B------:R-:W-:Y:S01]  /*8260*/  F2FP.SATFINITE.E4M3.F32.PACK_AB_MERGE_C R185, R99, R98, RZ ;  /* 0x0000006263b9723e */ /* 0x000fe200048070ff */
[----:B------:R-:W-:Y:S01]  /*8270*/  FFMA R83, R120, UR39, R83 ;  /* 0x0000002778537c23 */ /* 0x000fe20008000053 */
[----:B------:R-:W-:Y:S01]  /*8280*/  FFMA R84, R121, UR39, R84 ;  /* 0x0000002779547c23 */ /* 0x000fe20008000054 */
[----:B------:R-:W-:Y:S01]  /*8290*/  FFMA R85, R122, UR39, R85 ;  /* 0x000000277a557c23 */ /* 0x000fe20008000055 */
[----:B------:R-:W-:Y:S01]  /*82a0*/  F2FP.SATFINITE.E4M3.F32.PACK_AB_MERGE_C R14, R97, R96, R185 ;  /* 0x00000060610e723e */ /* 0x000fe200048070b9 */
[--C-:B------:R-:W-:Y:S01]  /*82b0*/  HADD2.F32 R3, -RZ, R186.reuse.H0_H0 ;  /* 0x200000baff037230 */ /* 0x100fe20000004100 */
[----:B------:R-:W-:Y:S01]  /*82c0*/  F2FP.SATFINITE.E4M3.F32.PACK_AB_MERGE_C R109, R83, R82, RZ ;  /* 0x00000052536d723e */ /* 0x000fe200048070ff */
[----:B------:R-:W-:Y:S02]  /*82d0*/  HADD2.F32 R0, -RZ, R186.H1_H1 ;  /* 0x300000baff007230 */ /* 0x000fe40000004100 */
[C---:B------:R-:W-:Y:S01]  /*82e0*/  FMUL R86, R106.reuse, R86 ;  /* 0x000000566a567220 */ /* 0x040fe20000400000 */
[----:B------:R1:W-:Y:S01]  /*82f0*/  STS.64 [R201+UR44+0x2f00], R14 ;  /* 0x002f000ec9007988 */ /* 0x0003e20008000a2c */
[C---:B------:R-:W-:Y:S01]  /*8300*/  FMUL R87, R106.reuse, R87 ;  /* 0x000000576a577220 */ /* 0x040fe20000400000 */
[--C-:B------:R-:W-:Y:S02]  /*8310*/  HADD2.F32 R127, -RZ, R128.reuse.H0_H0 ;  /* 0x20000080ff7f7230 */ /* 0x100fe40000004100 */
[----:B------:R-:W-:Y:S01]  /*8320*/  FFMA R86, R123, UR39, R86 ;  /* 0x000000277b567c23 */ /* 0x000fe20008000056 */
[----:B------:R-:W-:Y:S01]  /*8330*/  FMUL R74, R106, R74 ;  /* 0x0000004a6a4a7220 */ /* 0x000fe20000400000 */
[----:B------:R-:W-:Y:S02]  /*8340*/  HADD2.F32 R128, -RZ, R128.H1_H1 ;  /* 0x30000080ff807230 */ /* 0x000fe40000004100 */
[----:B------:R-:W-:Y:S01]  /*8350*/  FFMA R87, R124, UR39, R87 ;  /* 0x000000277c577c23 */ /* 0x000fe20008000057 */
[----:B------:R-:W-:Y:S01]  /*8360*/  FFMA R72, R125, UR39, R72 ;  /* 0x000000277d487c23 */ /* 0x000fe20008000048 */
[----:B------:R-:W-:Y:S01]  /*8370*/  FFMA R73, R126, UR39, R73 ;  /* 0x000000277e497c23 */ /* 0x000fe20008000049 */
[----:B------:R-:W-:Y:S01]  /*8380*/  FFMA R74, R127, UR39, R74 ;  /* 0x000000277f4a7c23 */ /* 0x000fe2000800004a */
[C---:B------:R-:W-:Y:S01]  /*8390*/  FMUL R4, R106.reuse, R4 ;  /* 0x000000046a047220 */ /* 0x040fe20000400000 */
[----:B------:R-:W-:Y:S01]  /*83a0*/  F2FP.SATFINITE.E4M3.F32.PACK_AB_MERGE_C R110, R87, R86, RZ ;  /* 0x00000056576e723e */ /* 0x000fe200048070ff */
[C---:B------:R-:W-:Y:S01]  /*83b0*/  FMUL R5, R106.reuse, R5 ;  /* 0x000000056a057220 */ /* 0x040fe20000400000 */
[C---:B------:R-:W-:Y:S01]  /*83c0*/  FMUL R8, R106.reuse, R8 ;  /* 0x000000086a087220 */ /* 0x040fe20000400000 */
[C---:B------:R-:W-:Y:S01]  /*83d0*/  FMUL R9, R106.reuse, R9 ;  /* 0x000000096a097220 */ /* 0x040fe20000400000 */
[C---:B------:R-:W-:Y:S01]  /*83e0*/  FMUL R75, R106.reuse, R75 ;  /* 0x0000004b6a4b7220 */ /* 0x040fe20000400000 */
[----:B------:R-:W-:Y:S01]  /*83f0*/  F2FP.F16.E4M3.UNPACK_B R136, R136.H1 ;  /* 0x00000088ff88723e */ /* 0x000fe200030006ff */
[C---:B------:R-:W-:Y:S01]  /*8400*/  FMUL R78, R106.reuse, R78 ;  /* 0x0000004e6a4e7220 */ /* 0x040fe20000400000 */
[----:B------:R-:W-:Y:S01]  /*8410*/  FMUL R79, R106, R79 ;  /* 0x0000004f6a4f7220 */ /* 0x000fe20000400000 */
[----:B------:R-:W-:Y:S01]  /*8420*/  FFMA R75, R128, UR39, R75 ;  /* 0x00000027804b7c23 */ /* 0x000fe2000800004b */
[----:B------:R-:W-:Y:S01]  /*8430*/  FFMA R76, R129, UR39, R76 ;  /* 0x00000027814c7c23 */ /* 0x000fe2000800004c */
[----:B------:R-:W-:Y:S01]  /*8440*/  FFMA R77, R130, UR39, R77 ;  /* 0x00000027824d7c23 */ /* 0x000fe2000800004d */
[--C-:B------:R-:W-:Y:S02]  /*8450*/  HADD2.F32 R135, -RZ, R136.reuse.H0_H0 ;  /* 0x20000088ff877230 */ /* 0x100fe40000004100 */
[----:B------:R-:W-:Y:S01]  /*8460*/  FFMA R78, R131, UR39, R78 ;  /* 0x00000027834e7c23 */ /* 0x000fe2000800004e */
[----:B------:R-:W-:Y:S01]  /*8470*/  F2FP.SATFINITE.E4M3.F32.PACK_AB_MERGE_C R111, R75, R74, RZ ;  /* 0x0000004a4b6f723e */ /* 0x000fe200048070ff */
[----:B------:R-:W-:Y:S01]  /*8480*/  FFMA R79, R132, UR39, R79 ;  /* 0x00000027844f7c23 */ /* 0x000fe2000800004f */
[----:B------:R-:W-:Y:S01]  /*8490*/  FFMA R64, R133, UR39, R64 ;  /* 0x0000002785407c23 */ /* 0x000fe20008000040 */
[----:B-1----:R-:W-:Y:S01]  /*84a0*/  F2FP.SATFINITE.E4M3.F32.PACK_AB_MERGE_C R15, R85, R84, R110 ;  /* 0x00000054550f723e */ /* 0x002fe2000480706e */
[----:B------:R-:W-:Y:S01]  /*84b0*/  FFMA R65, R134, UR39, R65 ;  /* 0x0000002786417c23 */ /* 0x000fe20008000041 */
[----:B------:R-:W-:Y:S01]  /*84c0*/  F2FP.SATFINITE.E4M3.F32.PACK_AB_MERGE_C R20, R73, R72, R111 ;  /* 0x000000484914723e */ /* 0x000fe2000480706f */
[C---:B------:R-:W-:Y:S01]  /*84d0*/  FMUL R66, R106.reuse, R66 ;  /* 0x000000426a427220 */ /* 0x040fe20000400000 */
[----:B------:R-:W-:Y:S01]  /*84e0*/  HADD2.F32 R136, -RZ, R136.H1_H1 ;  /* 0x30000088ff887230 */ /* 0x000fe20000004100 */
[----:B------:R-:W-:Y:S01]  /*84f0*/  F2FP.SATFINITE.E4M3.F32.PACK_AB_MERGE_C R14, R81, R80, R109 ;  /* 0x00000050510e723e */ /* 0x000fe2000480706d */
[----:B------:R-:W-:Y:S01]  /*8500*/  FMUL R67, R106, R67 ;  /* 0x000000436a437220 */ /* 0x000fe20000400000 */
[----:B------:R-:W-:Y:S01]  /*8510*/  F2FP.F16.E4M3.UNPACK_B R144, R144.H1 ;  /* 0x00000090ff90723e */ /* 0x000fe200030006ff */
[----:B------:R-:W-:Y:S01]  /*8520*/  FFMA R66, R135, UR39, R66 ;  /* 0x0000002787427c23 */ /* 0x000fe20008000042 */
[----:B------:R-:W-:Y:S01]  /*8530*/  F2FP.SATFINITE.E4M3.F32.PACK_AB_MERGE_C R21, R79, R78, RZ ;  /* 0x0000004e4f15723e */ /* 0x000fe200048070ff */
[----:B------:R1:W-:Y:S01]  /*8540*/  STS.64 [R201+UR44+0x3700], R14 ;  /* 0x0037000ec9007988 */ /* 0x0003e20008000a2c */
[----:B------:R-:W-:Y:S01]  /*8550*/  FFMA R67, R136, UR39, R67 ;  /* 0x0000002788437c23 */ /* 0x000fe20008000043 */
[----:B------:R-:W-:Y:S01]  /*8560*/  FFMA R68, R137, UR39, R68 ;  /* 0x0000002789447c23 */ /* 0x000fe20008000044 */
[----:B------:R-:W-:Y:S01]  /*8570*/  F2FP.SATFINITE.E4M3.F32.PACK_AB_MERGE_C R21, R77, R76, R21 ;  /* 0x0000004c4d15723e */ /* 0x000fe20004807015 */
[----:B------:R-:W-:Y:S01]  /*8580*/  FFMA R69, R138, UR39, R69 ;  /* 0x000000278a457c23 */ /* 0x000fe20008000045 */
[C---:B------:R-:W-:Y:S01]  /*8590*/  FMUL R70, R106.reuse, R70 ;  /* 0x000000466a467220 */ /* 0x040fe20000400000 */
[----:B------:R-:W-:Y:S01]  /*85a0*/  F2FP.SATFINITE.E4M3.F32.PACK_AB_MERGE_C R110, R67, R66, RZ ;  /* 0x00000042436e723e */ /* 0x000fe200048070ff */
[----:B------:R-:W-:Y:S01]  /*85b0*/  FMUL R71, R106, R71 ;  /* 0x000000476a477220 */ /* 0x000fe20000400000 */
[--C-:B------:R-:W-:Y:S01]  /*85c0*/  HADD2.F32 R143, -RZ, R144.reuse.H0_H0 ;  /* 0x20000090ff8f7230 */ /* 0x100fe20000004100 */
[----:B------:R3:W-:Y:S01]  /*85d0*/  STS.64 [R201+UR44+0x3b00], R20 ;  /* 0x003b0014c9007988 */ /* 0x0007e20008000a2c */
[----:B------:R-:W-:Y:S01]  /*85e0*/  F2FP.SATFINITE.E4M3.F32.PACK_AB_MERGE_C R110, R65, R64, R110 ;  /* 0x00000040416e723e */ /* 0x000fe2000480706e */
[----:B------:R-:W-:Y:S01]  /*85f0*/  FFMA R70, R139, UR39, R70 ;  /* 0x000000278b467c23 */ /* 0x000fe20008000046 */
[----:B------:R-:W-:Y:S01]  /*8600*/  FFMA R71, R140, UR39, R71 ;  /* 0x000000278c477c23 */ /* 0x000fe20008000047 */
[----:B------:R-:W-:Y:S01]  /*8610*/  FFMA R56, R141, UR39, R56 ;  /* 0x000000278d387c23 */ /* 0x000fe20008000038 */
[----:B------:R-:W-:Y:S01]  /*8620*/  FFMA R57, R142, UR39, R57 ;  /* 0x000000278e397c23 */ /* 0x000fe20008000039 */
[C---:B------:R-:W-:Y:S01]  /*8630*/  FMUL R58, R106.reuse, R58 ;  /* 0x0000003a6a3a7220 */ /* 0x040fe20000400000 */
[----:B------:R-:W-:Y:S01]  /*8640*/  HADD2.F32 R144, -RZ, R144.H1_H1 ;  /* 0x30000090ff907230 */ /* 0x000fe20000004100 */
[----:B------:R-:W-:Y:S01]  /*8650*/  F2FP.SATFINITE.E4M3.F32.PACK_AB_MERGE_C R111, R71, R70, RZ ;  /* 0x00000046476f723e */ /* 0x000fe200048070ff */
[----:B------:R-:W-:Y:S01]  /*8660*/  FMUL R59, R106, R59 ;  /* 0x0000003b6a3b7220 */ /* 0x000fe20000400000 */
[----:B------:R-:W-:Y:S01]  /*8670*/  F2FP.F16.E4M3.UNPACK_B R152, R152.H1 ;  /* 0x00000098ff98723e */ /* 0x000fe200030006ff */
[----:B------:R-:W-:Y:S01]  /*8680*/  FFMA R58, R143, UR39, R58 ;  /* 0x000000278f3a7c23 */ /* 0x000fe2000800003a */
[----:B------:R-:W-:Y:S01]  /*8690*/  F2FP.SATFINITE.E4M3.F32.PACK_AB_MERGE_C R111, R69, R68, R111 ;  /* 0x00000044456f723e */ /* 0x000fe2000480706f */
[----:B------:R-:W-:Y:S01]  /*86a0*/  FFMA R59, R144, UR39, R59 ;  /* 0x00000027903b7c23 */ /* 0x000fe2000800003b */
[----:B------:R-:W-:Y:S01]  /*86b0*/  FFMA R60, R145, UR39, R60 ;  /* 0x00000027913c7c23 */ /* 0x000fe2000800003c */
[----:B------:R-:W-:Y:S01]  /*86c0*/  FFMA R61, R146, UR39, R61 ;  /* 0x00000027923d7c23 */ /* 0x000fe2000800003d */
[C---:B------:R-:W-:Y:S01]  /*86d0*/  FMUL R62, R106.reuse, R62 ;  /* 0x0000003e6a3e7220 */ /* 0x040fe20000400000 */
[----:B------:R4:W-:Y:S01]  /*86e0*/  STS.64 [R201+UR44+0x3f00], R110 ;  /* 0x003f006ec9007988 */ /* 0x0009e20008000a2c */
[----:B------:R-:W-:Y:S01]  /*86f0*/  F2FP.SATFINITE.E4M3.F32.PACK_AB_MERGE_C R112, R59, R58, RZ ;  /* 0x0000003a3b70723e */ /* 0x000fe200048070ff */
[----:B------:R-:W-:Y:S01]  /*8700*/  FMUL R63, R106, R63 ;  /* 0x0000003f6a3f7220 */ /* 0x000fe20000400000 */
[--C-:B------:R-:W-:Y:S02]  /*8710*/  HADD2.F32 R151, -RZ, R152.reuse.H0_H0 ;  /* 0x20000098ff977230 */ /* 0x100fe40000004100 */
[----:B------:R-:W-:Y:S01]  /*8720*/  FFMA R62, R147, UR39, R62 ;  /* 0x00000027933e7c23 */ /* 0x000fe2000800003e */
[----:B------:R-:W-:Y:S01]  /*8730*/  F2FP.SATFINITE.E4M3.F32.PACK_AB_MERGE_C R112, R57, R56, R112 ;  /* 0x000000383970723e */ /* 0x000fe20004807070 */
        /* <DEDUP_REMOVED lines=19> */
[----:B-1----:R-:W-:Y:S01]  /*8870*/  F2FP.SATFINITE.E4M3.F32.PACK_AB_MERGE_C R14, R49, R48, R109 ;  /* 0x00000030310e723e */ /* 0x002fe2000480706d */
        /* <DEDUP_REMOVED lines=12> */
[C---:B------:R-:W-:Y:S01]  /*8940*/  FMUL R46, R106.reuse, R46 ;  /* 0x0000002e6a2e7220 */ /* 0x040fe20000400000 */
[----:B------:R-:W-:Y:S01]  /*8950*/  FMUL R47, R106, R47 ;  /* 0x0000002f6a2f7220 */ /* 0x000fe20000400000 */
[----:B------:R2:W-:Y:S01]  /*8960*/  STS.64 [R201+UR44+0x4700], R14 ;  /* 0x0047000ec9007988 */ /* 0x0005e20008000a2c */
[----:B------:R-:W-:Y:S01]  /*8970*/  FFMA R45, R162, UR39, R45 ;  /* 0x00000027a22d7c23 */ /* 0x000fe2000800002d */
[--C-:B------:R-:W-:Y:S01]  /*8980*/  HADD2.F32 R167, -RZ, R168.reuse.H0_H0 ;  /* 0x200000a8ffa77230 */ /* 0x100fe20000004100 */
[----:B---3--:R-:W-:Y:S01]  /*8990*/  F2FP.SATFINITE.E4M3.F32.PACK_AB_MERGE_C R20, R43, R42, RZ ;  /* 0x0000002a2b14723e */ /* 0x008fe200048070ff */
[----:B------:R-:W-:Y:S01]  /*89a0*/  FFMA R46, R163, UR39, R46 ;  /* 0x00000027a32e7c23 */ /* 0x000fe2000800002e */
[----:B------:R-:W-:Y:S01]  /*89b0*/  FFMA R47, R164, UR39, R47 ;  /* 0x00000027a42f7c23 */ /* 0x000fe2000800002f */
[----:B------:R-:W-:Y:S01]  /*89c0*/  FFMA R32, R165, UR39, R32 ;  /* 0x00000027a5207c23 */ /* 0x000fe20008000020 */
[C---:B------:R-:W-:Y:S01]  /*89d0*/  FMUL R34, R106.reuse, R34 ;  /* 0x000000226a227220 */ /* 0x040fe20000400000 */
[----:B------:R-:W-:Y:S02]  /*89e0*/  HADD2.F32 R168, -RZ, R168.H1_H1 ;  /* 0x300000a8ffa87230 */ /* 0x000fe40000004100 */
[----:B------:R-:W-:Y:S01]  /*89f0*/  FMUL R35, R106, R35 ;  /* 0x000000236a237220 */ /* 0x000fe20000400000 */
[----:B------:R-:W-:Y:S01]  /*8a00*/  F2FP.F16.E4M3.UNPACK_B R176, R176.H1 ;  /* 0x000000b0ffb0723e */ /* 0x000fe200030006ff */
[----:B------:R-:W-:Y:S01]  /*8a10*/  FFMA R33, R166, UR39, R33 ;  /* 0x00000027a6217c23 */ /* 0x000fe20008000021 */
[----:B------:R-:W-:Y:S01]  /*8a20*/  FFMA R34, R167, UR39, R34 ;  /* 0x00000027a7227c23 */ /* 0x000fe20008000022 */
[----:B------:R-:W-:Y:S01]  /*8a30*/  FMUL R38, R106, R38 ;  /* 0x000000266a267220 */ /* 0x000fe20000400000 */
[----:B------:R-:W-:Y:S01]  /*8a40*/  FFMA R35, R168, UR39, R35 ;  /* 0x00000027a8237c23 */ /* 0x000fe20008000023 */
[----:B------:R-:W-:Y:S01]  /*8a50*/  FMUL R39, R106, R39 ;  /* 0x000000276a277220 */ /* 0x000fe20000400000 */
[----:B------:R-:W-:Y:S01]  /*8a60*/  FFMA R36, R169, UR39, R36 ;  /* 0x00000027a9247c23 */ /* 0x000fe20008000024 */
[----:B------:R-:W-:Y:S01]  /*8a70*/  FFMA R37, R170, UR39, R37 ;  /* 0x00000027aa257c23 */ /* 0x000fe20008000025 */
[--C-:B------:R-:W-:Y:S02]  /*8a80*/  HADD2.F32 R175, -RZ, R176.reuse.H0_H0 ;  /* 0x200000b0ffaf7230 */ /* 0x100fe40000004100 */
[----:B------:R-:W-:Y:S01]  /*8a90*/  FFMA R38, R171, UR39, R38 ;  /* 0x00000027ab267c23 */ /* 0x000fe20008000026 */
[----:B------:R-:W-:Y:S01]  /*8aa0*/  FMUL R26, R106, R26 ;  /* 0x0000001a6a1a7220 */ /* 0x000fe20000400000 */
[----:B------:R-:W-:Y:S02]  /*8ab0*/  HADD2.F32 R176, -RZ, R176.H1_H1 ;  /* 0x300000b0ffb07230 */ /* 0x000fe40000004100 */
[----:B------:R-:W-:Y:S01]  /*8ac0*/  FFMA R39, R172, UR39, R39 ;  /* 0x00000027ac277c23 */ /* 0x000fe20008000027 */
[----:B------:R-:W-:Y:S01]  /*8ad0*/  FMUL R27, R106, R27 ;  /* 0x0000001b6a1b7220 */ /* 0x000fe20000400000 */
[----:B------:R-:W-:Y:S01]  /*8ae0*/  FFMA R24, R173, UR39, R24 ;  /* 0x00000027ad187c23 */ /* 0x000fe20008000018 */
        /* <DEDUP_REMOVED lines=10> */
[----:B------:R-:W-:Y:S02]  /*8b90*/  HADD2.F32 R184, -RZ, R184.H1_H1 ;  /* 0x300000b8ffb87230 */ /* 0x000fe40000004100 */
[----:B------:R-:W-:Y:S01]  /*8ba0*/  FMUL R6, R106, R6 ;  /* 0x000000066a067220 */ /* 0x000fe20000400000 */
[----:B------:R-:W-:Y:S01]  /*8bb0*/  FFMA R31, R180, UR39, R31 ;  /* 0x00000027b41f7c23 */ /* 0x000fe2000800001f */
[----:B------:R-:W-:Y:S01]  /*8bc0*/  FMUL R7, R106, R7 ;  /* 0x000000076a077220 */ /* 0x000fe20000400000 */
[----:B------:R-:W-:Y:S01]  /*8bd0*/  FFMA R4, R181, UR39, R4 ;  /* 0x00000027b5047c23 */ /* 0x000fe20008000004 */
[----:B------:R-:W-:Y:S01]  /*8be0*/  FFMA R5, R182, UR39, R5 ;  /* 0x00000027b6057c23 */ /* 0x000fe20008000005 */
[----:B------:R-:W-:Y:S01]  /*8bf0*/  FFMA R6, R183, UR39, R6 ;  /* 0x00000027b7067c23 */ /* 0x000fe20008000006 */
[----:B------:R-:W-:Y:S01]  /*8c00*/  FMUL R10, R106, R10 ;  /* 0x0000000a6a0a7220 */ /* 0x000fe20000400000 */
[----:B------:R-:W-:Y:S01]  /*8c10*/  FFMA R7, R184, UR39, R7 ;  /* 0x00000027b8077c23 */ /* 0x000fe20008000007 */
[----:B------:R-:W-:Y:S01]  /*8c20*/  FMUL R11, R106, R11 ;  /* 0x0000000b6a0b7220 */ /* 0x000fe20000400000 */
[----:B------:R-:W-:Y:S01]  /*8c30*/  FFMA R8, R3, UR39, R8 ;  /* 0x0000002703087c23 */ /* 0x000fe20008000008 */
[----:B------:R-:W-:Y:S01]  /*8c40*/  FFMA R9, R0, UR39, R9 ;  /* 0x0000002700097c23 */ /* 0x000fe20008000009 */
[----:B------:R-:W-:Y:S01]  /*8c50*/  FFMA R10, R13, UR39, R10 ;  /* 0x000000270d0a7c23 */ /* 0x000fe2000800000a */
[----:B------:R-:W-:Y:S01]  /*8c60*/  FFMA R11, R12, UR39, R11 ;  /* 0x000000270c0b7c23 */ /* 0x000fe2000800000b */
[----:B------:R-:W-:Y:S01]  /*8c70*/  F2FP.SATFINITE.E4M3.F32.PACK_AB_MERGE_C R26, R27, R26, RZ ;  /* 0x0000001a1b1a723e */ /* 0x000fe200048070ff */
[----:B------:R-:W-:Y:S01]  /*8c80*/  UIADD3 UR62, UPT, UPT, UR38, 0x1, URZ ;  /* 0x00000001263e7890 */ /* 0x000fe2000fffe0ff */
[----:B------:R-:W-:Y:S01]  /*8c90*/  F2FP.SATFINITE.E4M3.F32.PACK_AB_MERGE_C R6, R7, R6, RZ ;  /* 0x000000060706723e */ /* 0x000fe200048070ff */
[----:B------:R-:W-:Y:S01]  /*8ca0*/  BSSY.RECONVERGENT B0, `(.L_x_121) ;  /* 0x0000057000007945 */ /* 0x000fe20003800200 */
[----:B------:R-:W-:Y:S02]  /*8cb0*/  F2FP.SATFINITE.E4M3.F32.PACK_AB_MERGE_C R21, R47, R46, RZ ;  /* 0x0000002e2f15723e */ /* 0x000fe400048070ff */
[----:B----4-:R-:W-:Y:S02]  /*8cc0*/  F2FP.SATFINITE.E4M3.F32.PACK_AB_MERGE_C R110, R35, R34, RZ ;  /* 0x00000022236e723e */ /* 0x010fe400048070ff */
[----:B------:R-:W-:Y:S02]  /*8cd0*/  F2FP.SATFINITE.E4M3.F32.PACK_AB_MERGE_C R111, R39, R38, RZ ;  /* 0x00000026276f723e */ /* 0x000fe400048070ff */
[----:B------:R-:W-:Y:S02]  /*8ce0*/  F2FP.SATFINITE.E4M3.F32.PACK_AB_MERGE_C R30, R31, R30, RZ ;  /* 0x0000001e1f1e723e */ /* 0x000fe400048070ff */
[----:B------:R-:W-:Y:S02]  /*8cf0*/  F2FP.SATFINITE.E4M3.F32.PACK_AB_MERGE_C R10, R11, R10, RZ ;  /* 0x0000000a0b0a723e */ /* 0x000fe400048070ff */
[----:B------:R-:W-:Y:S02]  /*8d00*/  F2FP.SATFINITE.E4M3.F32.PACK_AB_MERGE_C R24, R25, R24, R26 ;  /* 0x000000181918723e */ /* 0x000fe4000480701a */
[----:B------:R-:W-:Y:S02]  /*8d10*/  F2FP.SATFINITE.E4M3.F32.PACK_AB_MERGE_C R4, R5, R4, R6 ;  /* 0x000000040504723e */ /* 0x000fe40004807006 */
[----:B------:R-:W-:Y:S02]  /*8d20*/  F2FP.SATFINITE.E4M3.F32.PACK_AB_MERGE_C R20, R41, R40, R20 ;  /* 0x000000282914723e */ /* 0x000fe40004807014 */
[----:B------:R-:W-:Y:S02]  /*8d30*/  F2FP.SATFINITE.E4M3.F32.PACK_AB_MERGE_C R21, R45, R44, R21 ;  /* 0x0000002c2d15723e */ /* 0x000fe40004807015 */
[----:B------:R-:W-:Y:S02]  /*8d40*/  F2FP.SATFINITE.E4M3.F32.PACK_AB_MERGE_C R110, R33, R32, R110 ;  /* 0x00000020216e723e */ /* 0x000fe4000480706e */
[----:B------:R-:W-:Y:S01]  /*8d50*/  F2FP.SATFINITE.E4M3.F32.PACK_AB_MERGE_C R111, R37, R36, R111 ;  /* 0x00000024256f723e */ /* 0x000fe2000480706f */
[----:B------:R2:W-:Y:S01]  /*8d60*/  STS.64 [R201+UR44+0x4b00], R20 ;  /* 0x004b0014c9007988 */ /* 0x0005e20008000a2c */
[----:B------:R-:W-:Y:S02]  /*8d70*/  F2FP.SATFINITE.E4M3.F32.PACK_AB_MERGE_C R25, R29, R28, R30 ;  /* 0x0000001c1d19723e */ /* 0x000fe4000480701e */
[----:B------:R-:W-:Y:S03]  /*8d80*/  F2FP.SATFINITE.E4M3.F32.PACK_AB_MERGE_C R5, R9, R8, R10 ;  /* 0x000000080905723e */ /* 0x000fe6000480700a */
[----:B------:R2:W-:Y:S06]  /*8d90*/  STS.64 [R201+UR44+0x4f00], R110 ;  /* 0x004f006ec9007988 */ /* 0x0005ec0008000a2c */
[----:B------:R2:W-:Y:S06]  /*8da0*/  STS.64 [R201+UR44+0x5300], R24 ;  /* 0x00530018c9007988 */ /* 0x0005ec0008000a2c */
[----:B------:R2:W-:Y:S01]  /*8db0*/  STS.64 [R201+UR44+0x5700], R4 ;  /* 0x00570004c9007988 */ /* 0x0005e20008000a2c */
[----:B------:R-:W-:Y:S01]  /*8dc0*/  @!PT LDS RZ, [RZ] ;  /* 0x00000000fffff984 */ /* 0x000fe20000000800 */
[----:B------:R-:W-:Y:S01]  /*8dd0*/  @!PT LDS RZ, [RZ] ;  /* 0x00000000fffff984 */ /* 0x000fe20000000800 */
[----:B------:R-:W-:Y:S01]  /*8de0*/  @!PT LDS RZ, [RZ] ;  /* 0x00000000fffff984 */ /* 0x000fe20000000800 */
[----:B------:R-:W-:Y:S01]  /*8df0*/  @!PT LDS RZ, [RZ] ;  /* 0x00000000fffff984 */ /* 0x000fe20000000800 */
[----:B------:R1:W-:Y:S06]  /*8e00*/  MEMBAR.ALL.CTA ;  /* 0x0000000000007992 */ /* 0x0003ec0000008000 */
[----:B-1----:R-:W1:Y:S02]  /*8e10*/  FENCE.VIEW.ASYNC.S ;  /* 0x00000000000073c6 */ /* 0x002e640000000000 */
[----:B-1----:R-:W-:Y:S06]  /*8e20*/  BAR.SYNC.DEFER_BLOCKING 0x1, 0x80 ;  /* 0x0042000000007b1d */ /* 0x002fec0000010000 */
[----:B------:R-:W-:Y:S05]  /*8e30*/  @P0 BRA `(.L_x_122) ;  /* 0x0000000000f40947 */ /* 0x000fea0003800000 */
[----:B------:R-:W-:Y:S01]  /*8e40*/  R2UR UR22, R197 ;  /* 0x00000000c51672ca */ /* 0x000fe200000e0000 */
[----:B------:R-:W-:Y:S01]  /*8e50*/  UIADD3 UR64, UP0, UPT, UR60, 0x680, URZ ;  /* 0x000006803c407890 */ /* 0x000fe2000ff1e0ff */
[----:B------:R-:W-:Y:S01]  /*8e60*/  R2UR UR21, R195 ;  /* 0x00000000c31572ca */ /* 0x000fe200000e0000 */
[----:B------:R-:W-:Y:S02]  /*8e70*/  UIADD3 UR20, UPT, UPT, UR44, 0x2f00, URZ ;  /* 0x00002f002c147890 */ /* 0x000fe4000fffe0ff */
[----:B------:R-:W-:Y:S01]  /*8e80*/  UIADD3.X UR65, UPT, UPT, URZ, UR61, URZ, UP0, !UPT ;  /* 0x0000003dff417290 */ /* 0x000fe200087fe4ff */
[----:B------:R-:W-:Y:S01]  /*8e90*/  UMOV UR23, UR36 ;  /* 0x0000002400177c82 */ /* 0x000fe20008000000 */
[----:B------:R-:W-:Y:S01]  /*8ea0*/  UIADD3 UR16, UPT, UPT, UR44, 0x3300, URZ ;  /* 0x000033002c107890 */ /* 0x000fe2000fffe0ff */
[----:B------:R-:W-:Y:S01]  /*8eb0*/  UMOV UR19, UR36 ;  /* 0x0000002400137c82 */ /* 0x000fe20008000000 */
[----:B------:R-:W-:Y:S04]  /*8ec0*/  UIADD3 UR12, UPT, UPT, UR44, 0x3700, URZ ;  /* 0x000037002c0c7890 */ /* 0x000fe8000fffe0ff */
[----:B------:R-:W-:Y:S02]  /*8ed0*/  USHF.L.U32 UR22, UR22, 0x6, URZ ;  /* 0x0000000616167899 */ /* 0x000fe400080006ff */
[----:B------:R-:W-:Y:S01]  /*8ee0*/  UIMAD UR21, UR21, 0xb0, URZ ;  /* 0x000000b0151578a4 */ /* 0x000fe2000f8e02ff */
[----:B------:R-:W-:Y:S01]  /*8ef0*/  UMOV UR15, UR36 ;  /* 0x00000024000f7c82 */ /* 0x000fe20008000000 */
[----:B------:R-:W-:Y:S02]  /*8f00*/  UIADD3 UR8, UPT, UPT, UR44, 0x3b00, URZ ;  /* 0x00003b002c087890 */ /* 0x000fe4000fffe0ff */
[----:B------:R-:W-:Y:S01]  /*8f10*/  UIADD3 UR17, UPT, UPT, UR21, 0x10, URZ ;  /* 0x0000001015117890 */ /* 0x000fe2000fffe0ff */
[----:B------:R-:W-:Y:S01]  /*8f20*/  UMOV UR18, UR22 ;  /* 0x0000001600127c82 */ /* 0x000fe20008000000 */
[----:B------:R-:W-:Y:S03]  /*8f30*/  UIADD3 UR13, UPT, UPT, UR21, 0x20, URZ ;  /* 0x00000020150d7890 */ /* 0x000fe6000fffe0ff */
[----:B------:R1:W-:Y:S01]  /*8f40*/  UTMASTG.3D [UR20], [UR64] ;  /* 0x00000014400073b5 */ /* 0x0003e20008010000 */
[----:B------:R-:W-:Y:S01]  /*8f50*/  UMOV UR14, UR22 ;  /* 0x00000016000e7c82 */ /* 0x000fe20008000000 */
[----:B------:R-:W-:Y:S01]  /*8f60*/  UIADD3 UR9, UPT, UPT, UR21, 0x30, URZ ;  /* 0x0000003015097890 */ /* 0x000fe2000fffe0ff */
[----:B------:R-:W-:Y:S01]  /*8f70*/  UMOV UR11, UR36 ;  /* 0x00000024000b7c82 */ /* 0x000fe20008000000 */
[----:B------:R-:W-:Y:S01]  /*8f80*/  UMOV UR10, UR22 ;  /* 0x00000016000a7c82 */ /* 0x000fe20008000000 */
[----:B------:R-:W-:Y:S01]  /*8f90*/  UIADD3 UR4, UPT, UPT, UR44, 0x3f00, URZ ;  /* 0x00003f002c047890 */ /* 0x000fe2000fffe0ff */
[----:B------:R1:W-:Y:S01]  /*8fa0*/  UTMASTG.3D [UR16], [UR64] ;  /* 0x00000010400073b5 */ /* 0x0003e20008010000 */
[----:B------:R-:W-:Y:S01]  /*8fb0*/  UIADD3 UR5, UPT, UPT, UR21, 0x40, URZ ;  /* 0x0000004015057890 */ /* 0x000fe2000fffe0ff */
[----:B------:R-:W-:Y:S01]  /*8fc0*/  UMOV UR7, UR36 ;  /* 0x0000002400077c82 */ /* 0x000fe20008000000 */
[----:B------:R-:W-:Y:S01]  /*8fd0*/  UMOV UR6, UR22 ;  /* 0x0000001600067c82 */ /* 0x000fe20008000000 */
[----:B------:R-:W-:Y:S02]  /*8fe0*/  UIADD3 UR24, UPT, UPT, UR44, 0x4300, URZ ;  /* 0x000043002c187890 */ /* 0x000fe4000fffe0ff */
[----:B------:R-:W-:Y:S01]  /*8ff0*/  UIADD3 UR25, UPT, UPT, UR21, 0x50, URZ ;  /* 0x0000005015197890 */ /* 0x000fe2000fffe0ff */
[----:B------:R1:W-:Y:S01]  /*9000*/  UTMASTG.3D [UR12], [UR64] ;  /* 0x0000000c400073b5 */ /* 0x0003e20008010000 */
[----:B------:R-:W-:Y:S01]  /*9010*/  UMOV UR27, UR36 ;  /* 0x00000024001b7c82 */ /* 0x000fe20008000000 */
[----:B------:R-:W-:Y:S01]  /*9020*/  UMOV UR26, UR22 ;  /* 0x00000016001a7c82 */ /* 0x000fe20008000000 */
[----:B------:R-:W-:Y:S02]  /*9030*/  UIADD3 UR28, UPT, UPT, UR44, 0x4700, URZ ;  /* 0x000047002c1c7890 */ /* 0x000fe4000fffe0ff */
[----:B------:R-:W-:Y:S01]  /*9040*/  UIADD3 UR29, UPT, UPT, UR21, 0x60, URZ ;  /* 0x00000060151d7890 */ /* 0x000fe2000fffe0ff */
[----:B------:R-:W-:Y:S01]  /*9050*/  UMOV UR31, UR36 ;  /* 0x00000024001f7c82 */ /* 0x000fe20008000000 */
[----:B------:R1:W-:Y:S01]  /*9060*/  UTMASTG.3D [UR8], [UR64] ;  /* 0x00000008400073b5 */ /* 0x0003e20008010000 */
[----:B------:R-:W-:Y:S01]  /*9070*/  UMOV UR30, UR22 ;  /* 0x00000016001e7c82 */ /* 0x000fe20008000000 */
[----:B------:R-:W-:Y:S02]  /*9080*/  UIADD3 UR32, UPT, UPT, UR44, 0x4b00, URZ ;  /* 0x00004b002c207890 */ /* 0x000fe4000fffe0ff */
[----:B------:R-:W-:Y:S01]  /*9090*/  UIADD3 UR33, UPT, UPT, UR21, 0x70, URZ ;  /* 0x0000007015217890 */ /* 0x000fe2000fffe0ff */
[----:B------:R-:W-:Y:S01]  /*90a0*/  UMOV UR35, UR36 ;  /* 0x0000002400237c82 */ /* 0x000fe20008000000 */
[----:B------:R-:W-:Y:S01]  /*90b0*/  UMOV UR34, UR22 ;  /* 0x0000001600227c82 */ /* 0x000fe20008000000 */
[----:B------:R1:W-:Y:S01]  /*90c0*/  UTMASTG.3D [UR4], [UR64] ;  /* 0x00000004400073b5 */ /* 0x0003e20008010000 */
[----:B------:R-:W-:Y:S02]  /*90d0*/  UIADD3 UR48, UPT, UPT, UR44, 0x4f00, URZ ;  /* 0x00004f002c307890 */ /* 0x000fe4000fffe0ff */
        /* <DEDUP_REMOVED lines=13> */
[----:B------:R1:W-:Y:S01]  /*91b0*/  UTMASTG.3D [UR32], [UR64] ;  /* 0x00000020400073b5 */ /* 0x0003e20008010000 */
[----:B------:R1:W-:Y:S01]  /*91c0*/  UTMASTG.3D [UR48], [UR64] ;  /* 0x00000030400073b5 */ /* 0x0003e20008010000 */
[----:B------:R1:W-:Y:S03]  /*91d0*/  UTMASTG.3D [UR52], [UR64] ;  /* 0x00000034400073b5 */ /* 0x0003e60008010000 */
[----:B------:R1:W-:Y:S01]  /*91e0*/  UTMASTG.3D [UR56], [UR64] ;  /* 0x00000038400073b5 */ /* 0x0003e20008010000 */
[----:B------:R0:W-:Y:S01]  /*91f0*/  UTMACMDFLUSH ;  /* 0x00000000000079b7 */ /* 0x0001e20000000000 */
[----:B-1----:R-:W-:Y:S04]  /*9200*/  DEPBAR.LE SB0, 0x0 ;  /* 0x000080000000791a */ /* 0x002fe80000000000 */
.L_x_122:
[----:B------:R-:W-:Y:S05]  /*9210*/  BSYNC.RECONVERGENT B0 ;  /* 0x0000000000007941 */ /* 0x000fea0003800200 */
.L_x_121:
[----:B------:R-:W-:Y:S01]  /*9220*/  BAR.SYNC.DEFER_BLOCKING 0x1, 0x80 ;  /* 0x0042000000007b1d */ /* 0x000fe20000010000 */
[----:B------:R-:W-:Y:S01]  /*9230*/  ISETP.NE.AND P1, PT, R208, RZ, PT ;  /* 0x000000ffd000720c */ /* 0x000fe20003f25270 */
[----:B------:R-:W-:Y:S01]  /*9240*/  UISETP.NE.AND UP0, UPT, UR62, 0x4, UPT ;  /* 0x000000043e00788c */ /* 0x000fe2000bf05270 */
[----:B------:R-:W-:Y:S01]  /*9250*/  ISETP.NE.AND P0, PT, R209, 0x2, PT ;  /* 0x00000002d100780c */ /* 0x000fe20003f05270 */
[----:B------:R-:W-:Y:S02]  /*9260*/  IMAD.IADD R195, R105, 0x1, R187 ;  /* 0x0000000169c37824 */ /* 0x000fe400078e02bb */
[----:B------:R-:W-:Y:S01]  /*9270*/  USEL UR4, URZ, 0x1, UP0 ;  /* 0x00000001ff047887 */ /* 0x000fe20008000000 */
[----:B------:R-:W-:Y:S01]  /*9280*/  SEL R0, RZ, 0x1, P0 ;  /* 0x00000001ff007807 */ /* 0x000fe20000000000 */
[----:B------:R-:W-:Y:S01]  /*9290*/  USEL UR38, UR62, URZ, UP0 ;  /* 0x000000ff3e267287 */ /* 0x000fe20008000000 */
[----:B------:R-:W-:Y:S01]  /*92a0*/  SEL R209, R209, RZ, P0 ;  /* 0x000000ffd1d17207 */ /* 0x000fe20000000000 */
[----:B------:R-:W-:Y:S01]  /*92b0*/  IMAD.IADD R197, R107, 0x1, R194 ;  /* 0x000000016bc57824 */ /* 0x000fe200078e02c2 */
[----:B------:R-:W-:Y:S02]  /*92c0*/  LOP3.LUT R205, R205, R0, RZ, 0x3c, !PT ;  /* 0x00000000cdcd7212 */ /* 0x000fe400078e3cff */
[----:B------:R-:W-:Y:S02]  /*92d0*/  LOP3.LUT R206, R206, UR4, RZ, 0x3c, !PT ;  /* 0x00000004cece7c12 */ /* 0x000fe4000f8e3cff */
[----:B------:R-:W-:Y:S01]  /*92e0*/  @P1 R2UR UR36, R203 ;  /* 0x00000000cb2412ca */ /* 0x000fe200000e0000 */
[----:B------:R-:W-:Y:S03]  /*92f0*/  @!UPT UIADD3 URZ, UPT, UPT, URZ, URZ, URZ ;  /* 0x000000fffffff290 */ /* 0x000fe6000fffe0ff */
[----:B------:R-:W-:Y:S11]  /*9300*/  @P1 BRA `(.L_x_123) ;  /* 0xffffffc400841947 */ /* 0x000ff6000383ffff */
[----:B------:R-:W-:Y:S05]  /*9310*/  EXIT ;  /* 0x000000000000794d */ /* 0x000fea0003800000 */
.L_x_20:
[----:B--2---:R2:W1:Y:S02]  /*9320*/  SYNCS.PHASECHK.TRANS64.TRYWAIT P0, [R3+URZ+0x240], R2 ;  /* 0x00024002030075a7 */ /* 0x00446400080011ff */
[----:B-1----:R-:W-:Y:S05]  /*9330*/  @!P0 NANOSLEEP.SYNCS 0x989680 ;  /* 0x009896800000895d */ /* 0x002fea0003900000 */
[----:B------:R-:W1:Y:S02]  /*9340*/  @!P0 SYNCS.PHASECHK.TRANS64 P0, [R3+URZ+0x240], R2 ;  /* 0x00024002030085a7 */ /* 0x000e6400080010ff */
[----:B-1----:R-:W-:Y:S05]  /*9350*/  @!P0 BRA `(.L_x_20) ;  /* 0xfffffffc00f08947 */ /* 0x002fea000383ffff */
[----:B------:R-:W-:Y:S05]  /*9360*/  BRA `(.L_x_124) ;  /* 0xffffff8400447947 */ /* 0x000fea000383ffff */
.L_x_23:
[----:B-1----:R-:W-:Y:S07]  /*9370*/  MOV R2, UR33 ;  /* 0x0000002100027c02 */ /* 0x002fee0008000f00 */
.L_x_125:
[----:B-1----:R1:W2:Y:S02]  /*9380*/  SYNCS.PHASECHK.TRANS64.TRYWAIT P0, [R2+URZ+0xd8], R5 ;  /* 0x0000d805020075a7 */ /* 0x0022a400080011ff */
[----:B--2---:R-:W-:Y:S05]  /*9390*/  @!P0 NANOSLEEP.SYNCS 0x989680 ;  /* 0x009896800000895d */ /* 0x004fea0003900000 */
[----:B------:R-:W2:Y:S02]  /*93a0*/  @!P0 SYNCS.PHASECHK.TRANS64 P0, [R2+URZ+0xd8], R5 ;  /* 0x0000d805020085a7 */ /* 0x000ea400080010ff */
[----:B--2---:R-:W-:Y:S05]  /*93b0*/  @!P0 BRA `(.L_x_125) ;  /* 0xfffffffc00f08947 */ /* 0x004fea000383ffff */
[----:B------:R-:W-:Y:S05]  /*93c0*/  BRA `(.L_x_22) ;  /* 0xffffff8400947947 */ /* 0x000fea000383ffff */
.L_x_29:
[----:B-1----:R-:W-:Y:S07]  /*93d0*/  MOV R2, UR17 ;  /* 0x0000001100027c02 */ /* 0x002fee0008000f00 */
.L_x_126:
[----:B-1----:R1:W2:Y:S02]  /*93e0*/  SYNCS.PHASECHK.TRANS64.TRYWAIT P0, [R2+URZ+0xd8], R5 ;  /* 0x0000d805020075a7 */ /* 0x0022a400080011ff */
[----:B--2---:R-:W-:Y:S05]  /*93f0*/  @!P0 NANOSLEEP.SYNCS 0x989680 ;  /* 0x009896800000895d */ /* 0x004fea0003900000 */
[----:B------:R-:W2:Y:S02]  /*9400*/  @!P0 SYNCS.PHASECHK.TRANS64 P0, [R2+URZ+0xd8], R5 ;  /* 0x0000d805020085a7 */ /* 0x000ea400080010ff */
[----:B--2---:R-:W-:Y:S05]  /*9410*/  @!P0 BRA `(.L_x_126) ;  /* 0xfffffffc00f08947 */ /* 0x004fea000383ffff */
[----:B------:R-:W-:Y:S05]  /*9420*/  BRA `(.L_x_28) ;  /* 0xffffff88003c7947 */ /* 0x000fea000383ffff */
.L_x_33:
[----:B-1----:R1:W2:Y:S02]  /*9430*/  SYNCS.PHASECHK.TRANS64.TRYWAIT P0, [R2+URZ+0x1d0], R3 ;  /* 0x0001d003020075a7 */ /* 0x0022a400080011ff */
[----:B--2---:R-:W-:Y:S05]  /*9440*/  @!P0 NANOSLEEP.SYNCS 0x989680 ;  /* 0x009896800000895d */ /* 0x004fea0003900000 */
[----:B------:R-:W2:Y:S02]  /*9450*/  @!P0 SYNCS.PHASECHK.TRANS64 P0, [R2+URZ+0x1d0], R3 ;  /* 0x0001d003020085a7 */ /* 0x000ea400080010ff */
[----:B--2---:R-:W-:Y:S05]  /*9460*/  @!P0 BRA `(.L_x_33) ;  /* 0xfffffffc00f08947 */ /* 0x004fea000383ffff */
[----:B------:R-:W-:Y:S05]  /*9470*/  BRA `(.L_x_127) ;  /* 0xffffff8800cc7947 */ /* 0x000fea000383ffff */
.L_x_37:
[----:B----4-:R-:W-:-:S07]  /*9480*/  MOV R0, UR5 ;  /* 0x0000000500007c02 */ /* 0x010fce0008000f00 */
.L_x_128:
[----:B-1----:R1:W2:Y:S02]  /*9490*/  SYNCS.PHASECHK.TRANS64.TRYWAIT P0, [R0+URZ], R3 ;  /* 0x00000003000075a7 */ /* 0x0022a400080011ff */
[----:B--2---:R-:W-:Y:S05]  /*94a0*/  @!P0 NANOSLEEP.SYNCS 0x989680 ;  /* 0x009896800000895d */ /* 0x004fea0003900000 */
[----:B------:R-:W2:Y:S02]  /*94b0*/  @!P0 SYNCS.PHASECHK.TRANS64 P0, [R0+URZ], R3 ;  /* 0x00000003000085a7 */ /* 0x000ea400080010ff */
[----:B--2---:R-:W-:Y:S05]  /*94c0*/  @!P0 BRA `(.L_x_128) ;  /* 0xfffffffc00f08947 */ /* 0x004fea000383ffff */
[----:B------:R-:W-:Y:S05]  /*94d0*/  BRA `(.L_x_129) ;  /* 0xffffff90003c7947 */ /* 0x000fea000383ffff */
.L_x_38:
[----:B----4-:R-:W-:-:S07]  /*94e0*/  MOV R0, UR5 ;  /* 0x0000000500007c02 */ /* 0x010fce0008000f00 */
.L_x_130:
[----:B-1----:R1:W2:Y:S02]  /*94f0*/  SYNCS.PHASECHK.TRANS64.TRYWAIT P0, [R0+URZ], R3 ;  /* 0x00000003000075a7 */ /* 0x0022a400080011ff */
[----:B--2---:R-:W-:Y:S05]  /*9500*/  @!P0 NANOSLEEP.SYNCS 0x989680 ;  /* 0x009896800000895d */ /* 0x004fea0003900000 */
[----:B------:R-:W2:Y:S02]  /*9510*/  @!P0 SYNCS.PHASECHK.TRANS64 P0, [R0+URZ], R3 ;  /* 0x00000003000085a7 */ /* 0x000ea400080010ff */
[----:B--2---:R-:W-:Y:S05]  /*9520*/  @!P0 BRA `(.L_x_130) ;  /* 0xfffffffc00f08947 */ /* 0x004fea000383ffff */
[----:B------:R-:W-:Y:S05]  /*9530*/  BRA `(.L_x_131) ;  /* 0xffffff9000487947 */ /* 0x000fea000383ffff */
.L_x_39:
[----:B----4-:R-:W-:-:S07]  /*9540*/  MOV R0, UR5 ;  /* 0x0000000500007c02 */ /* 0x010fce0008000f00 */
.L_x_132:
[----:B-1----:R1:W2:Y:S02]  /*9550*/  SYNCS.PHASECHK.TRANS64.TRYWAIT P0, [R0+URZ], R3 ;  /* 0x00000003000075a7 */ /* 0x0022a400080011ff */
[----:B--2---:R-:W-:Y:S05]  /*9560*/  @!P0 NANOSLEEP.SYNCS 0x989680 ;  /* 0x009896800000895d */ /* 0x004fea0003900000 */
[----:B------:R-:W2:Y:S02]  /*9570*/  @!P0 SYNCS.PHASECHK.TRANS64 P0, [R0+URZ], R3 ;  /* 0x00000003000085a7 */ /* 0x000ea400080010ff */
[----:B--2---:R-:W-:Y:S05]  /*9580*/  @!P0 BRA `(.L_x_132) ;  /* 0xfffffffc00f08947 */ /* 0x004fea000383ffff */
[----:B------:R-:W-:Y:S05]  /*9590*/  BRA `(.L_x_133) ;  /* 0xffffff9000547947 */ /* 0x000fea000383ffff */
.L_x_40:
[----:B----4-:R-:W-:-:S07]  /*95a0*/  MOV R0, UR5 ;  /* 0x0000000500007c02 */ /* 0x010fce0008000f00 */
.L_x_134:
[----:B-1----:R1:W2:Y:S02]  /*95b0*/  SYNCS.PHASECHK.TRANS64.TRYWAIT P0, [R0+URZ], R3 ;  /* 0x00000003000075a7 */ /* 0x0022a400080011ff */
[----:B--2---:R-:W-:Y:S05]  /*95c0*/  @!P0 NANOSLEEP.SYNCS 0x989680 ;  /* 0x009896800000895d */ /* 0x004fea0003900000 */
[----:B------:R-:W2:Y:S02]  /*95d0*/  @!P0 SYNCS.PHASECHK.TRANS64 P0, [R0+URZ], R3 ;  /* 0x00000003000085a7 */ /* 0x000ea400080010ff */
[----:B--2---:R-:W-:Y:S05]  /*95e0*/  @!P0 BRA `(.L_x_134) ;  /* 0xfffffffc00f08947 */ /* 0x004fea000383ffff */
[----:B------:R-:W-:Y:S05]  /*95f0*/  BRA `(.L_x_135) ;  /* 0xffffff9000607947 */ /* 0x000fea000383ffff */
.L_x_41:
[----:B----4-:R-:W-:-:S07]  /*9600*/  MOV R0, UR5 ;  /* 0x0000000500007c02 */ /* 0x010fce0008000f00 */
.L_x_136:
[----:B-1----:R1:W2:Y:S02]  /*9610*/  SYNCS.PHASECHK.TRANS64.TRYWAIT P0, [R0+URZ], R3 ;  /* 0x00000003000075a7 */ /* 0x0022a400080011ff */
[----:B--2---:R-:W-:Y:S05]  /*9620*/  @!P0 NANOSLEEP.SYNCS 0x989680 ;  /* 0x009896800000895d */ /* 0x004fea0003900000 */
[----:B------:R-:W2:Y:S02]  /*9630*/  @!P0 SYNCS.PHASECHK.TRANS64 P0, [R0+URZ], R3 ;  /* 0x00000003000085a7 */ /* 0x000ea400080010ff */
[----:B--2---:R-:W-:Y:S05]  /*9640*/  @!P0 BRA `(.L_x_136) ;  /* 0xfffffffc00f08947 */ /* 0x004fea000383ffff */
[----:B------:R-:W-:Y:S05]  /*9650*/  BRA `(.L_x_137) ;  /* 0xffffff90006c7947 */ /* 0x000fea000383ffff */
.L_x_42:
[----:B----4-:R-:W-:-:S07]  /*9660*/  MOV R0, UR5 ;  /* 0x0000000500007c02 */ /* 0x010fce0008000f00 */
.L_x_138:
[----:B-1----:R1:W2:Y:S02]  /*9670*/  SYNCS.PHASECHK.TRANS64.TRYWAIT P0, [R0+URZ], R3 ;  /* 0x00000003000075a7 */ /* 0x0022a400080011ff */
[----:B--2---:R-:W-:Y:S05]  /*9680*/  @!P0 NANOSLEEP.SYNCS 0x989680 ;  /* 0x009896800000895d */ /* 0x004fea0003900000 */
[----:B------:R-:W2:Y:S02]  /*9690*/  @!P0 SYNCS.PHASECHK.TRANS64 P0, [R0+URZ], R3 ;  /* 0x00000003000085a7 */ /* 0x000ea400080010ff */
[----:B--2---:R-:W-:Y:S05]  /*96a0*/  @!P0 BRA `(.L_x_138) ;  /* 0xfffffffc00f08947 */ /* 0x004fea000383ffff */
[----:B------:R-:W-:Y:S05]  /*96b0*/  BRA `(.L_x_139) ;  /* 0xffffff9000787947 */ /* 0x000fea000383ffff */
.L_x_43:
[----:B----4-:R-:W-:-:S07]  /*96c0*/  MOV R0, UR5 ;  /* 0x0000000500007c02 */ /* 0x010fce0008000f00 */
.L_x_140:
[----:B-1----:R1:W2:Y:S02]  /*96d0*/  SYNCS.PHASECHK.TRANS64.TRYWAIT P0, [R0+URZ], R3 ;  /* 0x00000003000075a7 */ /* 0x0022a400080011ff */
[----:B--2---:R-:W-:Y:S05]  /*96e0*/  @!P0 NANOSLEEP.SYNCS 0x989680 ;  /* 0x009896800000895d */ /* 0x004fea0003900000 */
[----:B------:R-:W2:Y:S02]  /*96f0*/  @!P0 SYNCS.PHASECHK.TRANS64 P0, [R0+URZ], R3 ;  /* 0x00000003000085a7 */ /* 0x000ea400080010ff */
[----:B--2---:R-:W-:Y:S05]  /*9700*/  @!P0 BRA `(.L_x_140) ;  /* 0xfffffffc00f08947 */ /* 0x004fea000383ffff */
[----:B------:R-:W-:Y:S05]  /*9710*/  BRA `(.L_x_141) ;  /* 0xffffff9000847947 */ /* 0x000fea000383ffff */
.L_x_44:
[----:B----4-:R-:W-:-:S07]  /*9720*/  MOV R0, UR5 ;  /* 0x0000000500007c02 */ /* 0x010fce0008000f00 */
.L_x_142:
[----:B-1----:R1:W2:Y:S02]  /*9730*/  SYNCS.PHASECHK.TRANS64.TRYWAIT P0, [R0+URZ], R3 ;  /* 0x00000003000075a7 */ /* 0x0022a400080011ff */
[----:B--2---:R-:W-:Y:S05]  /*9740*/  @!P0 NANOSLEEP.SYNCS 0x989680 ;  /* 0x009896800000895d */ /* 0x004fea0003900000 */
[----:B------:R-:W2:Y:S02]  /*9750*/  @!P0 SYNCS.PHASECHK.TRANS64 P0, [R0+URZ], R3 ;  /* 0x00000003000085a7 */ /* 0x000ea400080010ff */
[----:B--2---:R-:W-:Y:S05]  /*9760*/  @!P0 BRA `(.L_x_142) ;  /* 0xfffffffc00f08947 */ /* 0x004fea000383ffff */
[----:B------:R-:W-:Y:S05]  /*9770*/  BRA `(.L_x_143) ;  /* 0xffffff9000907947 */ /* 0x000fea000383ffff */
.L_x_45:
[----:B----4-:R-:W-:-:S07]  /*9780*/  MOV R0, UR5 ;  /* 0x0000000500007c02 */ /* 0x010fce0008000f00 */
.L_x_144:
[----:B-1----:R1:W2:Y:S02]  /*9790*/  SYNCS.PHASECHK.TRANS64.TRYWAIT P0, [R0+URZ], R3 ;  /* 0x00000003000075a7 */ /* 0x0022a400080011ff */
[----:B--2---:R-:W-:Y:S05]  /*97a0*/  @!P0 NANOSLEEP.SYNCS 0x989680 ;  /* 0x009896800000895d */ /* 0x004fea0003900000 */
[----:B------:R-:W2:Y:S02]  /*97b0*/  @!P0 SYNCS.PHASECHK.TRANS64 P0, [R0+URZ], R3 ;  /* 0x00000003000085a7 */ /* 0x000ea400080010ff */
[----:B--2---:R-:W-:Y:S05]  /*97c0*/  @!P0 BRA `(.L_x_144) ;  /* 0xfffffffc00f08947 */ /* 0x004fea000383ffff */
[----:B------:R-:W-:Y:S05]  /*97d0*/  BRA `(.L_x_145) ;  /* 0xffffff90009c7947 */ /* 0x000fea000383ffff */
.L_x_46:
[----:B----4-:R-:W-:-:S07]  /*97e0*/  MOV R0, UR5 ;  /* 0x0000000500007c02 */ /* 0x010fce0008000f00 */
.L_x_146:
[----:B-1----:R1:W2:Y:S02]  /*97f0*/  SYNCS.PHASECHK.TRANS64.TRYWAIT P0, [R0+URZ], R3 ;  /* 0x00000003000075a7 */ /* 0x0022a400080011ff */
[----:B--2---:R-:W-:Y:S05]  /*9800*/  @!P0 NANOSLEEP.SYNCS 0x989680 ;  /* 0x009896800000895d */ /* 0x004fea0003900000 */
[----:B------:R-:W2:Y:S02]  /*9810*/  @!P0 SYNCS.PHASECHK.TRANS64 P0, [R0+URZ], R3 ;  /* 0x00000003000085a7 */ /* 0x000ea400080010ff */
[----:B--2---:R-:W-:Y:S05]  /*9820*/  @!P0 BRA `(.L_x_146) ;  /* 0xfffffffc00f08947 */ /* 0x004fea000383ffff */
[----:B------:R-:W-:Y:S05]  /*9830*/  BRA `(.L_x_147) ;  /* 0xffffff9000a87947 */ /* 0x000fea000383ffff */
.L_x_47:
[----:B----4-:R-:W-:-:S07]  /*9840*/  MOV R0, UR5 ;  /* 0x0000000500007c02 */ /* 0x010fce0008000f00 */
.L_x_148:
[----:B-1----:R1:W2:Y:S02]  /*9850*/  SYNCS.PHASECHK.TRANS64.TRYWAIT P0, [R0+URZ], R3 ;  /* 0x00000003000075a7 */ /* 0x0022a400080011ff */
[----:B--2---:R-:W-:Y:S05]  /*9860*/  @!P0 NANOSLEEP.SYNCS 0x989680 ;  /* 0x009896800000895d */ /* 0x004fea0003900000 */
[----:B------:R-:W2:Y:S02]  /*9870*/  @!P0 SYNCS.PHASECHK.TRANS64 P0, [R0+URZ], R3 ;  /* 0x00000003000085a7 */ /* 0x000ea400080010ff */
[----:B--2---:R-:W-:Y:S05]  /*9880*/  @!P0 BRA `(.L_x_148) ;  /* 0xfffffffc00f08947 */ /* 0x004fea000383ffff */
[----:B------:R-:W-:Y:S05]  /*9890*/  BRA `(.L_x_149) ;  /* 0xffffff9000b47947 */ /* 0x000fea000383ffff */
.L_x_48:
[----:B----4-:R-:W-:-:S07]  /*98a0*/  MOV R0, UR5 ;  /* 0x0000000500007c02 */ /* 0x010fce0008000f00 */
.L_x_150:
[----:B-1----:R1:W2:Y:S02]  /*98b0*/  SYNCS.PHASECHK.TRANS64.TRYWAIT P0, [R0+URZ], R3 ;  /* 0x00000003000075a7 */ /* 0x0022a400080011ff */
[----:B--2---:R-:W-:Y:S05]  /*98c0*/  @!P0 NANOSLEEP.SYNCS 0x989680 ;  /* 0x009896800000895d */ /* 0x004fea0003900000 */
[----:B------:R-:W2:Y:S02]  /*98d0*/  @!P0 SYNCS.PHASECHK.TRANS64 P0, [R0+URZ], R3 ;  /* 0x00000003000085a7 */ /* 0x000ea400080010ff */
[----:B--2---:R-:W-:Y:S05]  /*98e0*/  @!P0 BRA `(.L_x_150) ;  /* 0xfffffffc00f08947 */ /* 0x004fea000383ffff */
[----:B------:R-:W-:Y:S05]  /*98f0*/  BRA `(.L_x_151) ;  /* 0xffffff9000c07947 */ /* 0x000fea000383ffff */
.L_x_49:
[----:B----4-:R-:W-:-:S07]  /*9900*/  MOV R0, UR5 ;  /* 0x0000000500007c02 */ /* 0x010fce0008000f00 */
.L_x_152:
[----:B-1----:R1:W2:Y:S02]  /*9910*/  SYNCS.PHASECHK.TRANS64.TRYWAIT P0, [R0+URZ], R3 ;  /* 0x00000003000075a7 */ /* 0x0022a400080011ff */
[----:B--2---:R-:W-:Y:S05]  /*9920*/  @!P0 NANOSLEEP.SYNCS 0x989680 ;  /* 0x009896800000895d */ /* 0x004fea0003900000 */
[----:B------:R-:W2:Y:S02]  /*9930*/  @!P0 SYNCS.PHASECHK.TRANS64 P0, [R0+URZ], R3 ;  /* 0x00000003000085a7 */ /* 0x000ea400080010ff */
[----:B--2---:R-:W-:Y:S05]  /*9940*/  @!P0 BRA `(.L_x_152) ;  /* 0xfffffffc00f08947 */ /* 0x004fea000383ffff */
[----:B------:R-:W-:Y:S05]  /*9950*/  BRA `(.L_x_153) ;  /* 0xffffff9000cc7947 */ /* 0x000fea000383ffff */
.L_x_50:
[----:B----4-:R-:W-:-:S07]  /*9960*/  MOV R0, UR5 ;  /* 0x0000000500007c02 */ /* 0x010fce0008000f00 */
.L_x_154:
[----:B-1----:R1:W2:Y:S02]  /*9970*/  SYNCS.PHASECHK.TRANS64.TRYWAIT P0, [R0+URZ], R3 ;  /* 0x00000003000075a7 */ /* 0x0022a400080011ff */
[----:B--2---:R-:W-:Y:S05]  /*9980*/  @!P0 NANOSLEEP.SYNCS 0x989680 ;  /* 0x009896800000895d */ /* 0x004fea0003900000 */
[----:B------:R-:W2:Y:S02]  /*9990*/  @!P0 SYNCS.PHASECHK.TRANS64 P0, [R0+URZ], R3 ;  /* 0x00000003000085a7 */ /* 0x000ea400080010ff */
[----:B--2---:R-:W-:Y:S05]  /*99a0*/  @!P0 BRA `(.L_x_154) ;  /* 0xfffffffc00f08947 */ /* 0x004fea000383ffff */
[----:B------:R-:W-:Y:S05]  /*99b0*/  BRA `(.L_x_155) ;  /* 0xffffff9000d87947 */ /* 0x000fea000383ffff */
.L_x_51:
[----:B----4-:R-:W-:-:S07]  /*99c0*/  MOV R0, UR5 ;  /* 0x0000000500007c02 */ /* 0x010fce0008000f00 */
.L_x_156:
[----:B-1----:R1:W2:Y:S02]  /*99d0*/  SYNCS.PHASECHK.TRANS64.TRYWAIT P0, [R0+URZ], R3 ;  /* 0x00000003000075a7 */ /* 0x0022a400080011ff */
[----:B--2---:R-:W-:Y:S05]  /*99e0*/  @!P0 NANOSLEEP.SYNCS 0x989680 ;  /* 0x009896800000895d */ /* 0x004fea0003900000 */
[----:B------:R-:W2:Y:S02]  /*99f0*/  @!P0 SYNCS.PHASECHK.TRANS64 P0, [R0+URZ], R3 ;  /* 0x00000003000085a7 */ /* 0x000ea400080010ff */
[----:B--2---:R-:W-:Y:S05]  /*9a00*/  @!P0 BRA `(.L_x_156) ;  /* 0xfffffffc00f08947 */ /* 0x004fea000383ffff */
[----:B------:R-:W-:Y:S05]  /*9a10*/  BRA `(.L_x_157) ;  /* 0xffffff9000e47947 */ /* 0x000fea000383ffff */
.L_x_52:
[----:B----4-:R-:W-:-:S07]  /*9a20*/  MOV R0, UR5 ;  /* 0x0000000500007c02 */ /* 0x010fce0008000f00 */
.L_x_158:
[----:B-1----:R1:W2:Y:S02]  /*9a30*/  SYNCS.PHASECHK.TRANS64.TRYWAIT P0, [R0+URZ], R3 ;  /* 0x00000003000075a7 */ /* 0x0022a400080011ff */
[----:B--2---:R-:W-:Y:S05]  /*9a40*/  @!P0 NANOSLEEP.SYNCS 0x989680 ;  /* 0x009896800000895d */ /* 0x004fea0003900000 */
[----:B------:R-:W2:Y:S02]  /*9a50*/  @!P0 SYNCS.PHASECHK.TRANS64 P0, [R0+URZ], R3 ;  /* 0x00000003000085a7 */ /* 0x000ea400080010ff */
[----:B--2---:R-:W-:Y:S05]  /*9a60*/  @!P0 BRA `(.L_x_158) ;  /* 0xfffffffc00f08947 */ /* 0x004fea000383ffff */
[----:B------:R-:W-:Y:S05]  /*9a70*/  BRA `(.L_x_159) ;  /* 0xffffff9000f07947 */ /* 0x000fea000383ffff */
.L_x_53:
[----:B----4-:R-:W-:-:S07]  /*9a80*/  MOV R0, UR5 ;  /* 0x0000000500007c02 */ /* 0x010fce0008000f00 */
.L_x_160:
[----:B-1----:R1:W2:Y:S02]  /*9a90*/  SYNCS.PHASECHK.TRANS64.TRYWAIT P0, [R0+URZ], R3 ;  /* 0x00000003000075a7 */ /* 0x0022a400080011ff */
[----:B--2---:R-:W-:Y:S05]  /*9aa0*/  @!P0 NANOSLEEP.SYNCS 0x989680 ;  /* 0x009896800000895d */ /* 0x004fea0003900000 */
[----:B------:R-:W2:Y:S02]  /*9ab0*/  @!P0 SYNCS.PHASECHK.TRANS64 P0, [R0+URZ], R3 ;  /* 0x00000003000085a7 */ /* 0x000ea400080010ff */
[----:B--2---:R-:W-:Y:S05]  /*9ac0*/  @!P0 BRA `(.L_x_160) ;  /* 0xfffffffc00f08947 */ /* 0x004fea000383ffff */
[----:B------:R-:W-:Y:S05]  /*9ad0*/  BRA `(.L_x_161) ;  /* 0xffffff9000fc7947 */ /* 0x000fea000383ffff */
.L_x_54:
[----:B----4-:R-:W-:-:S07]  /*9ae0*/  MOV R0, UR5 ;  /* 0x0000000500007c02 */ /* 0x010fce0008000f00 */
.L_x_162:
[----:B-1----:R1:W2:Y:S02]  /*9af0*/  SYNCS.PHASECHK.TRANS64.TRYWAIT P0, [R0+URZ], R3 ;  /* 0x00000003000075a7 */ /* 0x0022a400080011ff */
[----:B--2---:R-:W-:Y:S05]  /*9b00*/  @!P0 NANOSLEEP.SYNCS 0x989680 ;  /* 0x009896800000895d */ /* 0x004fea0003900000 */
[----:B------:R-:W2:Y:S02]  /*9b10*/  @!P0 SYNCS.PHASECHK.TRANS64 P0, [R0+URZ], R3 ;  /* 0x00000003000085a7 */ /* 0x000ea400080010ff */
[----:B--2---:R-:W-:Y:S05]  /*9b20*/  @!P0 BRA `(.L_x_162) ;  /* 0xfffffffc00f08947 */ /* 0x004fea000383ffff */
[----:B------:R-:W-:Y:S05]  /*9b30*/  BRA `(.L_x_163) ;  /* 0xffffff9400087947 */ /* 0x000fea000383ffff */
.L_x_55:
[----:B----4-:R-:W-:-:S07]  /*9b40*/  MOV R0, UR5 ;  /* 0x0000000500007c02 */ /* 0x010fce0008000f00 */
.L_x_164:
[----:B-1----:R1:W2:Y:S02]  /*9b50*/  SYNCS.PHASECHK.TRANS64.TRYWAIT P0, [R0+URZ], R3 ;  /* 0x00000003000075a7 */ /* 0x0022a400080011ff */
[----:B--2---:R-:W-:Y:S05]  /*9b60*/  @!P0 NANOSLEEP.SYNCS 0x989680 ;  /* 0x009896800000895d */ /* 0x004fea0003900000 */
[----:B------:R-:W2:Y:S02]  /*9b70*/  @!P0 SYNCS.PHASECHK.TRANS64 P0, [R0+URZ], R3 ;  /* 0x00000003000085a7 */ /* 0x000ea400080010ff */
[----:B--2---:R-:W-:Y:S05]  /*9b80*/  @!P0 BRA `(.L_x_164) ;  /* 0xfffffffc00f08947 */ /* 0x004fea000383ffff */
[----:B------:R-:W-:Y:S05]  /*9b90*/  BRA `(.L_x_165) ;  /* 0xffffff9400147947 */ /* 0x000fea000383ffff */
.L_x_56:
[----:B----4-:R-:W-:-:S07]  /*9ba0*/  MOV R0, UR5 ;  /* 0x0000000500007c02 */ /* 0x010fce0008000f00 */
.L_x_166:
[----:B-1----:R1:W2:Y:S02]  /*9bb0*/  SYNCS.PHASECHK.TRANS64.TRYWAIT P0, [R0+URZ], R3 ;  /* 0x00000003000075a7 */ /* 0x0022a400080011ff */
[----:B--2---:R-:W-:Y:S05]  /*9bc0*/  @!P0 NANOSLEEP.SYNCS 0x989680 ;  /* 0x009896800000895d */ /* 0x004fea0003900000 */
[----:B------:R-:W2:Y:S02]  /*9bd0*/  @!P0 SYNCS.PHASECHK.TRANS64 P0, [R0+URZ], R3 ;  /* 0x00000003000085a7 */ /* 0x000ea400080010ff */
[----:B--2---:R-:W-:Y:S05]  /*9be0*/  @!P0 BRA `(.L_x_166) ;  /* 0xfffffffc00f08947 */ /* 0x004fea000383ffff */
[----:B------:R-:W-:Y:S05]  /*9bf0*/  BRA `(.L_x_167) ;  /* 0xffffff9400207947 */ /* 0x000fea000383ffff */
.L_x_57:
[----:B----4-:R-:W-:-:S07]  /*9c00*/  MOV R0, UR5 ;  /* 0x0000000500007c02 */ /* 0x010fce0008000f00 */
.L_x_168:
[----:B-1----:R1:W2:Y:S02]  /*9c10*/  SYNCS.PHASECHK.TRANS64.TRYWAIT P0, [R0+URZ], R3 ;  /* 0x00000003000075a7 */ /* 0x0022a400080011ff */
[----:B--2---:R-:W-:Y:S05]  /*9c20*/  @!P0 NANOSLEEP.SYNCS 0x989680 ;  /* 0x009896800000895d */ /* 0x004fea0003900000 */
[----:B------:R-:W2:Y:S02]  /*9c30*/  @!P0 SYNCS.PHASECHK.TRANS64 P0, [R0+URZ], R3 ;  /* 0x00000003000085a7 */ /* 0x000ea400080010ff */
[----:B--2---:R-:W-:Y:S05]  /*9c40*/  @!P0 BRA `(.L_x_168) ;  /* 0xfffffffc00f08947 */ /* 0x004fea000383ffff */
[----:B------:R-:W-:Y:S05]  /*9c50*/  BRA `(.L_x_169) ;  /* 0xffffff94002c7947 */ /* 0x000fea000383ffff */
.L_x_58:
[----:B----4-:R-:W-:-:S07]  /*9c60*/  MOV R0, UR5 ;  /* 0x0000000500007c02 */ /* 0x010fce0008000f00 */
.L_x_170:
[----:B-1----:R1:W2:Y:S02]  /*9c70*/  SYNCS.PHASECHK.TRANS64.TRYWAIT P0, [R0+URZ], R3 ;  /* 0x00000003000075a7 */ /* 0x0022a400080011ff */
[----:B--2---:R-:W-:Y:S05]  /*9c80*/  @!P0 NANOSLEEP.SYNCS 0x989680 ;  /* 0x009896800000895d */ /* 0x004fea0003900000 */
[----:B------:R-:W2:Y:S02]  /*9c90*/  @!P0 SYNCS.PHASECHK.TRANS64 P0, [R0+URZ], R3 ;  /* 0x00000003000085a7 */ /* 0x000ea400080010ff */
[----:B--2---:R-:W-:Y:S05]  /*9ca0*/  @!P0 BRA `(.L_x_170) ;  /* 0xfffffffc00f08947 */ /* 0x004fea000383ffff */
[----:B------:R-:W-:Y:S05]  /*9cb0*/  BRA `(.L_x_171) ;  /* 0xffffff9400387947 */ /* 0x000fea000383ffff */
.L_x_59:
[----:B----4-:R-:W-:-:S07]  /*9cc0*/  MOV R0, UR5 ;  /* 0x0000000500007c02 */ /* 0x010fce0008000f00 */
.L_x_172:
[----:B-1----:R1:W2:Y:S02]  /*9cd0*/  SYNCS.PHASECHK.TRANS64.TRYWAIT P0, [R0+URZ], R3 ;  /* 0x00000003000075a7 */ /* 0x0022a400080011ff */
[----:B--2---:R-:W-:Y:S05]  /*9ce0*/  @!P0 NANOSLEEP.SYNCS 0x989680 ;  /* 0x009896800000895d */ /* 0x004fea0003900000 */
[----:B------:R-:W2:Y:S02]  /*9cf0*/  @!P0 SYNCS.PHASECHK.TRANS64 P0, [R0+URZ], R3 ;  /* 0x00000003000085a7 */ /* 0x000ea400080010ff */
[----:B--2---:R-:W-:Y:S05]  /*9d00*/  @!P0 BRA `(.L_x_172) ;  /* 0xfffffffc00f08947 */ /* 0x004fea000383ffff */
[----:B------:R-:W-:Y:S05]  /*9d10*/  BRA `(.L_x_173) ;  /* 0xffffff9400447947 */ /* 0x000fea000383ffff */
.L_x_60:
[----:B----4-:R-:W-:-:S07]  /*9d20*/  MOV R0, UR5 ;  /* 0x0000000500007c02 */ /* 0x010fce0008000f00 */
.L_x_174:
[----:B-1----:R1:W2:Y:S02]  /*9d30*/  SYNCS.PHASECHK.TRANS64.TRYWAIT P0, [R0+URZ], R3 ;  /* 0x00000003000075a7 */ /* 0x0022a400080011ff */
[----:B--2---:R-:W-:Y:S05]  /*9d40*/  @!P0 NANOSLEEP.SYNCS 0x989680 ;  /* 0x009896800000895d */ /* 0x004fea0003900000 */
[----:B------:R-:W2:Y:S02]  /*9d50*/  @!P0 SYNCS.PHASECHK.TRANS64 P0, [R0+URZ], R3 ;  /* 0x00000003000085a7 */ /* 0x000ea400080010ff */
[----:B--2---:R-:W-:Y:S05]  /*9d60*/  @!P0 BRA `(.L_x_174) ;  /* 0xfffffffc00f08947 */ /* 0x004fea000383ffff */
[----:B------:R-:W-:Y:S05]  /*9d70*/  BRA `(.L_x_175) ;  /* 0xffffff9400507947 */ /* 0x000fea000383ffff */
.L_x_61:
[----:B----4-:R-:W-:-:S07]  /*9d80*/  MOV R0, UR5 ;  /* 0x0000000500007c02 */ /* 0x010fce0008000f00 */
.L_x_176:
[----:B-1----:R1:W2:Y:S02]  /*9d90*/  SYNCS.PHASECHK.TRANS64.TRYWAIT P0, [R0+URZ], R3 ;  /* 0x00000003000075a7 */ /* 0x0022a400080011ff */
[----:B--2---:R-:W-:Y:S05]  /*9da0*/  @!P0 NANOSLEEP.SYNCS 0x989680 ;  /* 0x009896800000895d */ /* 0x004fea0003900000 */
[----:B------:R-:W2:Y:S02]  /*9db0*/  @!P0 SYNCS.PHASECHK.TRANS64 P0, [R0+URZ], R3 ;  /* 0x00000003000085a7 */ /* 0x000ea400080010ff */
[----:B--2---:R-:W-:Y:S05]  /*9dc0*/  @!P0 BRA `(.L_x_176) ;  /* 0xfffffffc00f08947 */ /* 0x004fea000383ffff */
[----:B------:R-:W-:Y:S05]  /*9dd0*/  BRA `(.L_x_177) ;  /* 0xffffff94005c7947 */ /* 0x000fea000383ffff */
.L_x_62:
[----:B----4-:R-:W-:-:S07]  /*9de0*/  MOV R0, UR5 ;  /* 0x0000000500007c02 */ /* 0x010fce0008000f00 */
.L_x_178:
[----:B-1----:R1:W2:Y:S02]  /*9df0*/  SYNCS.PHASECHK.TRANS64.TRYWAIT P0, [R0+URZ], R3 ;  /* 0x00000003000075a7 */ /* 0x0022a400080011ff */
[----:B--2---:R-:W-:Y:S05]  /*9e00*/  @!P0 NANOSLEEP.SYNCS 0x989680 ;  /* 0x009896800000895d */ /* 0x004fea0003900000 */
[----:B------:R-:W2:Y:S02]  /*9e10*/  @!P0 SYNCS.PHASECHK.TRANS64 P0, [R0+URZ], R3 ;  /* 0x00000003000085a7 */ /* 0x000ea400080010ff */
[----:B--2---:R-:W-:Y:S05]  /*9e20*/  @!P0 BRA `(.L_x_178) ;  /* 0xfffffffc00f08947 */ /* 0x004fea000383ffff */
[----:B------:R-:W-:Y:S05]  /*9e30*/  BRA `(.L_x_179) ;  /* 0xffffff9400687947 */ /* 0x000fea000383ffff */
.L_x_65:
[----:B-1----:R1:W2:Y:S02]  /*9e40*/  SYNCS.PHASECHK.TRANS64.TRYWAIT P0, [R0+URZ+0x230], R5 ;  /* 0x00023005000075a7 */ /* 0x0022a400080011ff */
[----:B--2---:R-:W-:Y:S05]  /*9e50*/  @!P0 NANOSLEEP.SYNCS 0x989680 ;  /* 0x009896800000895d */ /* 0x004fea0003900000 */
[----:B------:R-:W2:Y:S02]  /*9e60*/  @!P0 SYNCS.PHASECHK.TRANS64 P0, [R0+URZ+0x230], R5 ;  /* 0x00023005000085a7 */ /* 0x000ea400080010ff */
[----:B--2---:R-:W-:Y:S05]  /*9e70*/  @!P0 BRA `(.L_x_65) ;  /* 0xfffffffc00f08947 */ /* 0x004fea000383ffff */
[----:B------:R-:W-:Y:S05]  /*9e80*/  BRA `(.L_x_180) ;  /* 0xffffff9400c47947 */ /* 0x000fea000383ffff */
.L_x_66:
[----:B------:R-:W-:-:S07]  /*9e90*/  MOV R0, UR5 ;  /* 0x0000000500007c02 */ /* 0x000fce0008000f00 */
.L_x_181:
[----:B-1----:R1:W2:Y:S02]  /*9ea0*/  SYNCS.PHASECHK.TRANS64.TRYWAIT P0, [R0+URZ+0x1e0], R5 ;  /* 0x0001e005000075a7 */ /* 0x0022a400080011ff */
[----:B--2---:R-:W-:Y:S05]  /*9eb0*/  @!P0 NANOSLEEP.SYNCS 0x989680 ;  /* 0x009896800000895d */ /* 0x004fea0003900000 */
[----:B------:R-:W2:Y:S02]  /*9ec0*/  @!P0 SYNCS.PHASECHK.TRANS64 P0, [R0+URZ+0x1e0], R5 ;  /* 0x0001e005000085a7 */ /* 0x000ea400080010ff */
[----:B--2---:R-:W-:Y:S05]  /*9ed0*/  @!P0 BRA `(.L_x_181) ;  /* 0xfffffffc00f08947 */ /* 0x004fea000383ffff */
[----:B------:R-:W-:Y:S05]  /*9ee0*/  BRA `(.L_x_182) ;  /* 0xffffff9400d47947 */ /* 0x000fea000383ffff */
.L_x_67:
[----:B-1----:R1:W2:Y:S02]  /*9ef0*/  SYNCS.PHASECHK.TRANS64.TRYWAIT P1, [R0+URZ+0x1d0], R5 ;  /* 0x0001d005000075a7 */ /* 0x0022a400080211ff */
[----:B--2---:R-:W-:Y:S05]  /*9f00*/  @!P1 NANOSLEEP.SYNCS 0x989680 ;  /* 0x009896800000995d */ /* 0x004fea0003900000 */
[----:B------:R-:W2:Y:S02]  /*9f10*/  @!P1 SYNCS.PHASECHK.TRANS64 P1, [R0+URZ+0x1d0], R5 ;  /* 0x0001d005000095a7 */ /* 0x000ea400080210ff */
[----:B--2---:R-:W-:Y:S05]  /*9f20*/  @!P1 BRA `(.L_x_67) ;  /* 0xfffffffc00f09947 */ /* 0x004fea000383ffff */
[----:B------:R-:W-:Y:S05]  /*9f30*/  BRA `(.L_x_183) ;  /* 0xffffff9800047947 */ /* 0x000fea000383ffff */
.L_x_70:
[----:B------:R-:W-:-:S07]  /*9f40*/  MOV R0, UR5 ;  /* 0x0000000500007c02 */ /* 0x000fce0008000f00 */
.L_x_184:
[----:B-1----:R1:W2:Y:S02]  /*9f50*/  SYNCS.PHASECHK.TRANS64.TRYWAIT P0, [R0+URZ+0x1e0], R3 ;  /* 0x0001e003000075a7 */ /* 0x0022a400080011ff */
[----:B--2---:R-:W-:Y:S05]  /*9f60*/  @!P0 NANOSLEEP.SYNCS 0x989680 ;  /* 0x009896800000895d */ /* 0x004fea0003900000 */
[----:B------:R-:W2:Y:S02]  /*9f70*/  @!P0 SYNCS.PHASECHK.TRANS64 P0, [R0+URZ+0x1e0], R3 ;  /* 0x0001e003000085a7 */ /* 0x000ea400080010ff */
[----:B--2---:R-:W-:Y:S05]  /*9f80*/  @!P0 BRA `(.L_x_184) ;  /* 0xfffffffc00f08947 */ /* 0x004fea000383ffff */
[----:B------:R-:W-:Y:S05]  /*9f90*/  BRA `(.L_x_69) ;  /* 0xffffff9800587947 */ /* 0x000fea000383ffff */
.L_x_77:
[----:B-1----:R1:W2:Y:S02]  /*9fa0*/  SYNCS.PHASECHK.TRANS64.TRYWAIT P1, [R0+URZ+0x1d0], R5 ;  /* 0x0001d005000075a7 */ /* 0x0022a400080211ff */
[----:B--2---:R-:W-:Y:S05]  /*9fb0*/  @!P1 NANOSLEEP.SYNCS 0x989680 ;  /* 0x009896800000995d */ /* 0x004fea0003900000 */
[----:B------:R-:W2:Y:S02]  /*9fc0*/  @!P1 SYNCS.PHASECHK.TRANS64 P1, [R0+URZ+0x1d0], R5 ;  /* 0x0001d005000095a7 */ /* 0x000ea400080210ff */
[----:B--2---:R-:W-:Y:S05]  /*9fd0*/  @!P1 BRA `(.L_x_77) ;  /* 0xfffffffc00f09947 */ /* 0x004fea000383ffff */
[----:B------:R-:W-:Y:S05]  /*9fe0*/  BRA `(.L_x_185) ;  /* 0xffffff9c00b07947 */ /* 0x000fea000383ffff */
.L_x_78:
[----:B------:R-:W-:-:S07]  /*9ff0*/  MOV R3, UR14 ;  /* 0x0000000e00037c02 */ /* 0x000fce0008000f00 */
.L_x_186:
[----:B-1----:R1:W2:Y:S02]  /*a000*/  SYNCS.PHASECHK.TRANS64.TRYWAIT P0, [R3+URZ+0x210], R0 ;  /* 0x00021000030075a7 */ /* 0x0022a400080011ff */
[----:B--2---:R-:W-:Y:S05]  /*a010*/  @!P0 NANOSLEEP.SYNCS 0x989680 ;  /* 0x009896800000895d */ /* 0x004fea0003900000 */
[----:B------:R-:W2:Y:S02]  /*a020*/  @!P0 SYNCS.PHASECHK.TRANS64 P0, [R3+URZ+0x210], R0 ;  /* 0x00021000030085a7 */ /* 0x000ea400080010ff */
[----:B--2---:R-:W-:Y:S05]  /*a030*/  @!P0 BRA `(.L_x_186) ;  /* 0xfffffffc00f08947 */ /* 0x004fea000383ffff */
[----:B------:R-:W-:Y:S05]  /*a040*/  BRA `(.L_x_187) ;  /* 0xffffff9c00e47947 */ /* 0x000fea000383ffff */
.L_x_81:
[----:B------:R-:W-:Y:S07]  /*a050*/  MOV R0, UR7 ;  /* 0x0000000700007c02 */ /* 0x000fee0008000f00 */
.L_x_188:
[----:B-1----:R1:W2:Y:S02]  /*a060*/  SYNCS.PHASECHK.TRANS64.TRYWAIT P0, [R0+URZ], R3 ;  /* 0x00000003000075a7 */ /* 0x0022a400080011ff */
[----:B--2---:R-:W-:Y:S05]  /*a070*/  @!P0 NANOSLEEP.SYNCS 0x989680 ;  /* 0x009896800000895d */ /* 0x004fea0003900000 */
[----:B------:R-:W2:Y:S02]  /*a080*/  @!P0 SYNCS.PHASECHK.TRANS64 P0, [R0+URZ], R3 ;  /* 0x00000003000085a7 */ /* 0x000ea400080010ff */
[----:B--2---:R-:W-:Y:S05]  /*a090*/  @!P0 BRA `(.L_x_188) ;  /* 0xfffffffc00f08947 */ /* 0x004fea000383ffff */
[----:B------:R-:W-:Y:S05]  /*a0a0*/  BRA `(.L_x_80) ;  /* 0xffffffa000187947 */ /* 0x000fea000383ffff */
.L_x_84:
[----:B------:R-:W-:-:S07]  /*a0b0*/  MOV R0, UR5 ;  /* 0x0000000500007c02 */ /* 0x000fce0008000f00 */
.L_x_189:
[----:B--2---:R2:W3:Y:S02]  /*a0c0*/  SYNCS.PHASECHK.TRANS64.TRYWAIT P0, [R0+URZ], R3 ;  /* 0x00000003000075a7 */ /* 0x0044e400080011ff */
[----:B---3--:R-:W-:Y:S05]  /*a0d0*/  @!P0 NANOSLEEP.SYNCS 0x989680 ;  /* 0x009896800000895d */ /* 0x008fea0003900000 */
[----:B------:R-:W3:Y:S02]  /*a0e0*/  @!P0 SYNCS.PHASECHK.TRANS64 P0, [R0+URZ], R3 ;  /* 0x00000003000085a7 */ /* 0x000ee400080010ff */
[----:B---3--:R-:W-:Y:S05]  /*a0f0*/  @!P0 BRA `(.L_x_189) ;  /* 0xfffffffc00f08947 */ /* 0x008fea000383ffff */
[----:B------:R-:W-:Y:S05]  /*a100*/  BRA `(.L_x_190) ;  /* 0xffffffa000b87947 */ /* 0x000fea000383ffff */
.L_x_85:
[----:B------:R-:W-:-:S07]  /*a110*/  MOV R0, UR5 ;  /* 0x0000000500007c02 */ /* 0x000fce0008000f00 */
.L_x_191:
[----:B--2---:R2:W3:Y:S02]  /*a120*/  SYNCS.PHASECHK.TRANS64.TRYWAIT P0, [R0+URZ], R3 ;  /* 0x00000003000075a7 */ /* 0x0044e400080011ff */
[----:B---3--:R-:W-:Y:S05]  /*a130*/  @!P0 NANOSLEEP.SYNCS 0x989680 ;  /* 0x009896800000895d */ /* 0x008fea0003900000 */
[----:B------:R-:W3:Y:S02]  /*a140*/  @!P0 SYNCS.PHASECHK.TRANS64 P0, [R0+URZ], R3 ;  /* 0x00000003000085a7 */ /* 0x000ee400080010ff */
[----:B---3--:R-:W-:Y:S05]  /*a150*/  @!P0 BRA `(.L_x_191) ;  /* 0xfffffffc00f08947 */ /* 0x008fea000383ffff */
[----:B------:R-:W-:Y:S05]  /*a160*/  BRA `(.L_x_192) ;  /* 0xffffffa000c47947 */ /* 0x000fea000383ffff */
.L_x_86:
[----:B------:R-:W-:-:S07]  /*a170*/  MOV R0, UR5 ;  /* 0x0000000500007c02 */ /* 0x000fce0008000f00 */
.L_x_193:
[----:B--2---:R2:W3:Y:S02]  /*a180*/  SYNCS.PHASECHK.TRANS64.TRYWAIT P0, [R0+URZ], R3 ;  /* 0x00000003000075a7 */ /* 0x0044e400080011ff */
[----:B---3--:R-:W-:Y:S05]  /*a190*/  @!P0 NANOSLEEP.SYNCS 0x989680 ;  /* 0x009896800000895d */ /* 0x008fea0003900000 */
[----:B------:R-:W3:Y:S02]  /*a1a0*/  @!P0 SYNCS.PHASECHK.TRANS64 P0, [R0+URZ], R3 ;  /* 0x00000003000085a7 */ /* 0x000ee400080010ff */
[----:B---3--:R-:W-:Y:S05]  /*a1b0*/  @!P0 BRA `(.L_x_193) ;  /* 0xfffffffc00f08947 */ /* 0x008fea000383ffff */
[----:B------:R-:W-:Y:S05]  /*a1c0*/  BRA `(.L_x_194) ;  /* 0xffffffa000d07947 */ /* 0x000fea000383ffff */
.L_x_87:
[----:B------:R-:W-:-:S07]  /*a1d0*/  MOV R0, UR6 ;  /* 0x0000000600007c02 */ /* 0x000fce0008000f00 */
.L_x_195:
[----:B--2---:R2:W3:Y:S02]  /*a1e0*/  SYNCS.PHASECHK.TRANS64.TRYWAIT P0, [R0+URZ], R3 ;  /* 0x00000003000075a7 */ /* 0x0044e400080011ff */
[----:B---3--:R-:W-:Y:S05]  /*a1f0*/  @!P0 NANOSLEEP.SYNCS 0x989680 ;  /* 0x009896800000895d */ /* 0x008fea0003900000 */
[----:B------:R-:W3:Y:S02]  /*a200*/  @!P0 SYNCS.PHASECHK.TRANS64 P0, [R0+URZ], R3 ;  /* 0x00000003000085a7 */ /* 0x000ee400080010ff */
[----:B---3--:R-:W-:Y:S05]  /*a210*/  @!P0 BRA `(.L_x_195) ;  /* 0xfffffffc00f08947 */ /* 0x008fea000383ffff */
[----:B------:R-:W-:Y:S05]  /*a220*/  BRA `(.L_x_196) ;  /* 0xffffffa000dc7947 */ /* 0x000fea000383ffff */
.L_x_92:
[----:B--2---:R2:W3:Y:S02]  /*a230*/  SYNCS.PHASECHK.TRANS64.TRYWAIT P0, [R0+URZ+0x1d0], R3 ;  /* 0x0001d003000075a7 */ /* 0x0044e400080011ff */
[----:B---3--:R-:W-:Y:S05]  /*a240*/  @!P0 NANOSLEEP.SYNCS 0x989680 ;  /* 0x009896800000895d */ /* 0x008fea0003900000 */
[----:B------:R-:W3:Y:S02]  /*a250*/  @!P0 SYNCS.PHASECHK.TRANS64 P0, [R0+URZ+0x1d0], R3 ;  /* 0x0001d003000085a7 */ /* 0x000ee400080010ff */
[----:B---3--:R-:W-:Y:S05]  /*a260*/  @!P0 BRA `(.L_x_92) ;  /* 0xfffffffc00f08947 */ /* 0x008fea000383ffff */
[----:B------:R-:W-:Y:S05]  /*a270*/  BRA `(.L_x_197) ;  /* 0xffffffa400dc7947 */ /* 0x000fea000383ffff */
.L_x_95:
[----:B------:R-:W-:Y:S07]  /*a280*/  MOV R0, UR7 ;  /* 0x0000000700007c02 */ /* 0x000fee0008000f00 */
.L_x_198:
[----:B--2---:R2:W3:Y:S02]  /*a290*/  SYNCS.PHASECHK.TRANS64.TRYWAIT P0, [R0+URZ+0x1c8], R3 ;  /* 0x0001c803000075a7 */ /* 0x0044e400080011ff */
[----:B---3--:R-:W-:Y:S05]  /*a2a0*/  @!P0 NANOSLEEP.SYNCS 0x989680 ;  /* 0x009896800000895d */ /* 0x008fea0003900000 */
[----:B------:R-:W3:Y:S02]  /*a2b0*/  @!P0 SYNCS.PHASECHK.TRANS64 P0, [R0+URZ+0x1c8], R3 ;  /* 0x0001c803000085a7 */ /* 0x000ee400080010ff */
[----:B---3--:R-:W-:Y:S05]  /*a2c0*/  @!P0 BRA `(.L_x_198) ;  /* 0xfffffffc00f08947 */ /* 0x008fea000383ffff */
[----:B------:R-:W-:Y:S05]  /*a2d0*/  BRA `(.L_x_94) ;  /* 0xffffffa800c87947 */ /* 0x000fea000383ffff */
.L_x_98:
[----:B------:R-:W-:Y:S07]  /*a2e0*/  MOV R0, UR7 ;  /* 0x0000000700007c02 */ /* 0x000fee0008000f00 */
.L_x_199:
[----:B-1----:R1:W2:Y:S02]  /*a2f0*/  SYNCS.PHASECHK.TRANS64.TRYWAIT P2, [R0+URZ+0x1b8], R23 ;  /* 0x0001b817000075a7 */ /* 0x0022a400080411ff */
[----:B--2---:R-:W-:Y:S05]  /*a300*/  @!P2 NANOSLEEP.SYNCS 0x989680 ;  /* 0x009896800000a95d */ /* 0x004fea0003900000 */
[----:B------:R-:W2:Y:S02]  /*a310*/  @!P2 SYNCS.PHASECHK.TRANS64 P2, [R0+URZ+0x1b8], R23 ;  /* 0x0001b8170000a5a7 */ /* 0x000ea400080410ff */
[----:B--2---:R-:W-:Y:S05]  /*a320*/  @!P2 BRA `(.L_x_199) ;  /* 0xfffffffc00f0a947 */ /* 0x004fea000383ffff */
[----:B------:R-:W-:Y:S05]  /*a330*/  BRA `(.L_x_200) ;  /* 0xffffffac005c7947 */ /* 0x000fea000383ffff */
.L_x_101:
[----:B--2---:R2:W4:Y:S02]  /*a340*/  SYNCS.PHASECHK.TRANS64.TRYWAIT P0, [R0+URZ+0x1d0], R3 ;  /* 0x0001d003000075a7 */ /* 0x00452400080011ff */
[----:B----4-:R-:W-:Y:S05]  /*a350*/  @!P0 NANOSLEEP.SYNCS 0x989680 ;  /* 0x009896800000895d */ /* 0x010fea0003900000 */
[----:B------:R-:W4:Y:S02]  /*a360*/  @!P0 SYNCS.PHASECHK.TRANS64 P0, [R0+URZ+0x1d0], R3 ;  /* 0x0001d003000085a7 */ /* 0x000f2400080010ff */
[----:B----4-:R-:W-:Y:S05]  /*a370*/  @!P0 BRA `(.L_x_101) ;  /* 0xfffffffc00f08947 */ /* 0x010fea000383ffff */
[----:B------:R-:W-:Y:S05]  /*a380*/  BRA `(.L_x_201) ;  /* 0xffffffb400787947 */ /* 0x000fea000383ffff */
.L_x_107:
[----:B------:R-:W-:Y:S07]  /*a390*/  MOV R0, UR44 ;  /* 0x0000002c00007c02 */ /* 0x000fee0008000f00 */
.L_x_202:
[----:B-1----:R1:W2:Y:S02]  /*a3a0*/  SYNCS.PHASECHK.TRANS64.TRYWAIT P0, [R0+URZ+0x1b0], R3 ;  /* 0x0001b003000075a7 */ /* 0x0022a400080011ff */
[----:B--2---:R-:W-:Y:S05]  /*a3b0*/  @!P0 NANOSLEEP.SYNCS 0x989680 ;  /* 0x009896800000895d */ /* 0x004fea0003900000 */
[----:B------:R-:W2:Y:S02]  /*a3c0*/  @!P0 SYNCS.PHASECHK.TRANS64 P0, [R0+URZ+0x1b0], R3 ;  /* 0x0001b003000085a7 */ /* 0x000ea400080010ff */
[----:B--2---:R-:W-:Y:S05]  /*a3d0*/  @!P0 BRA `(.L_x_202) ;  /* 0xfffffffc00f08947 */ /* 0x004fea000383ffff */
[----:B------:R-:W-:Y:S05]  /*a3e0*/  BRA `(.L_x_106) ;  /* 0xffffffbc00b47947 */ /* 0x000fea000383ffff */
.L_x_109:
[----:B-1----:R-:W-:Y:S07]  /*a3f0*/  MOV R3, UR48 ;  /* 0x0000003000037c02 */ /* 0x002fee0008000f00 */
.L_x_203:
[----:B-1----:R1:W3:Y:S02]  /*a400*/  SYNCS.PHASECHK.TRANS64.TRYWAIT P0, [R3+URZ+0x1f0], R8 ;  /* 0x0001f008030075a7 */ /* 0x0022e400080011ff */
[----:B---3--:R-:W-:Y:S05]  /*a410*/  @!P0 NANOSLEEP.SYNCS 0x989680 ;  /* 0x009896800000895d */ /* 0x008fea0003900000 */
[----:B------:R-:W3:Y:S02]  /*a420*/  @!P0 SYNCS.PHASECHK.TRANS64 P0, [R3+URZ+0x1f0], R8 ;  /* 0x0001f008030085a7 */ /* 0x000ee400080010ff */
[----:B---3--:R-:W-:Y:S05]  /*a430*/  @!P0 BRA `(.L_x_203) ;  /* 0xfffffffc00f08947 */ /* 0x008fea000383ffff */
[----:B------:R-:W-:Y:S05]  /*a440*/  BRA `(.L_x_108) ;  /* 0xffffffc000547947 */ /* 0x000fea000383ffff */
        .weak           $__internal_0_$__cuda_sm10x_tcgen05_guardrail_trap_col_being_dealloced_not_returned_by_alloc
        .type           $__internal_0_$__cuda_sm10x_tcgen05_guardrail_trap_col_being_dealloced_not_returned_by_alloc,@function
        .size           $__internal_0_$__cuda_sm10x_tcgen05_guardrail_trap_col_being_dealloced_not_returned_by_alloc,($__internal_1_$__cuda_sm10x_tcgen05_guardrail_trap_phase_invalid_during_alloc - $__internal_0_$__cuda_sm10x_tcgen05_guardrail_trap_col_being_dealloced_not_returned_by_alloc)
$__internal_0_$__cuda_sm10x_tcgen05_guardrail_trap_col_being_dealloced_not_returned_by_alloc:
[----:B------:R-:W-:Y:S05]  /*a450*/  BPT.TRAP 0x1 ;  /* 0x000000040000795c */ /* 0x000fea0000300000 */
[----:B------:R-:W-:-:S04]  /*a460*/  HFMA2 R3, -RZ, RZ, 0, 0 ;  /* 0x00000000ff037431 */ /* 0x000fc800000001ff */
[----:B------:R-:W-:Y:S05]  /*a470*/  RET.REL.NODEC R2 `(_ZN7cutlass13device_kernelINS_4gemm6kernel13GemmUniversalIN4cute5tupleIJiiiiEEENS1_10collective13CollectiveMmaINS1_35MainloopSm100TmaUmmaWarpSpecializedILi27ELi2ELi4ENS5_IJNS4_1CILi1EEESB_SB_EEEEENS5_IJNSA_ILi64EEENSA_ILi176EEENSA_ILi32EEEEEENS_12float_e4m3_tENS5_IJlSB_lEEESI_SJ_NS4_8TiledMMAINS4_8MMA_AtomIJNS4_10MMA_TraitsINS4_19SM100_MMA_F8F6F4_SSEJSI_SI_fSE_SF_NS4_17integral_constantINS4_4UMMA5MajorELSQ_0EEESR_NSO_INSP_7ScaleInELSS_0EEEST_EEEEEENS4_6LayoutISC_NS5_IJNSA_ILi0EEESX_SX_EEEEENS5_IJNS4_10UnderscoreES10_S10_EEEEENS4_13SM90_TMA_LOADENS4_14ComposedLayoutINS4_7SwizzleILi1ELi4ELi3EEENS4_18smem_ptr_flag_bitsILi8EEENSW_INS5_IJNSA_ILi8EEESG_EEENS5_IJSG_SB_EEEEEEEvNS4_8identityES13_S1D_vS1E_EENS_8epilogue10collective18CollectiveEpilogueINS1G_23Sm100TmaWarpSpecializedILi1ELi1ELi88ELb0ELb0EEEJSH_NS5_IJNSW_ISE_SB_EENSW_ISF_SB_EEEEESI_SJ_SI_SJ_NS1G_6fusion15FusionCallbacksIS1K_NS1O_17LinearCombinationISI_fSI_fLNS_15FloatRoundStyleE2EEESH_S1N_JEEENS4_5SM1004TMEM4LOAD25SM100_TMEM_LOAD_16dp32b8xES13_NS14_INS15_ILi0ELi4ELi3EEES18_NSW_INS5_IJS19_NSA_ILi16EEEEEENS5_IJS1Z_SB_EEEEEEENS4_39AutoVectorizingCopyWithAssumedAlignmentILi128EEENS4_14SM90_TMA_STOREES23_S25_S25_EEEvvEEEEvNT_6ParamsE) ;  /* 0xffffff5802e07950 */ /* 0x000fea0003c3ffff */
        .weak           $__internal_1_$__cuda_sm10x_tcgen05_guardrail_trap_phase_invalid_during_alloc
        .type           $__internal_1_$__cuda_sm10x_tcgen05_guardrail_trap_phase_invalid_during_alloc,@function
        .size           $__internal_1_$__cuda_sm10x_tcgen05_guardrail_trap_phase_invalid_during_alloc,($__internal_2_$__cuda_sm10x_tcgen05_guardrail_trap_unallocated_columns_being_dealloced - $__internal_1_$__cuda_sm10x_tcgen05_guardrail_trap_phase_invalid_during_alloc)
$__internal_1_$__cuda_sm10x_tcgen05_guardrail_trap_phase_invalid_during_alloc:
[----:B------:R-:W-:Y:S05]  /*a480*/  BPT.TRAP 0x1 ;  /* 0x000000040000795c */ /* 0x000fea0000300000 */
[----:B------:R-:W-:-:S04]  /*a490*/  MOV R3, 0x0 ;  /* 0x0000000000037802 */ /* 0x000fc80000000f00 */
[----:B------:R-:W-:Y:S05]  /*a4a0*/  RET.REL.NODEC R2 `(_ZN7cutlass13device_kernelINS_4gemm6kernel13GemmUniversalIN4cute5tupleIJiiiiEEENS1_10collective13CollectiveMmaINS1_35MainloopSm100TmaUmmaWarpSpecializedILi27ELi2ELi4ENS5_IJNS4_1CILi1EEESB_SB_EEEEENS5_IJNSA_ILi64EEENSA_ILi176EEENSA_ILi32EEEEEENS_12float_e4m3_tENS5_IJlSB_lEEESI_SJ_NS4_8TiledMMAINS4_8MMA_AtomIJNS4_10MMA_TraitsINS4_19SM100_MMA_F8F6F4_SSEJSI_SI_fSE_SF_NS4_17integral_constantINS4_4UMMA5MajorELSQ_0EEESR_NSO_INSP_7ScaleInELSS_0EEEST_EEEEEENS4_6LayoutISC_NS5_IJNSA_ILi0EEESX_SX_EEEEENS5_IJNS4_10UnderscoreES10_S10_EEEEENS4_13SM90_TMA_LOADENS4_14ComposedLayoutINS4_7SwizzleILi1ELi4ELi3EEENS4_18smem_ptr_flag_bitsILi8EEENSW_INS5_IJNSA_ILi8EEESG_EEENS5_IJSG_SB_EEEEEEEvNS4_8identityES13_S1D_vS1E_EENS_8epilogue10collective18CollectiveEpilogueINS1G_23Sm100TmaWarpSpecializedILi1ELi1ELi88ELb0ELb0EEEJSH_NS5_IJNSW_ISE_SB_EENSW_ISF_SB_EEEEESI_SJ_SI_SJ_NS1G_6fusion15FusionCallbacksIS1K_NS1O_17LinearCombinationISI_fSI_fLNS_15FloatRoundStyleE2EEESH_S1N_JEEENS4_5SM1004TMEM4LOAD25SM100_TMEM_LOAD_16dp32b8xES13_NS14_INS15_ILi0ELi4ELi3EEES18_NSW_INS5_IJS19_NSA_ILi16EEEEEENS5_IJS1Z_SB_EEEEEEENS4_39AutoVectorizingCopyWithAssumedAlignmentILi128EEENS4_14SM90_TMA_STOREES23_S25_S25_EEEvvEEEEvNT_6ParamsE) ;  /* 0xffffff5802d47950 */ /* 0x000fea0003c3ffff */
        .weak           $__internal_2_$__cuda_sm10x_tcgen05_guardrail_trap_unallocated_columns_being_dealloced
        .type           $__internal_2_$__cuda_sm10x_tcgen05_guardrail_trap_unallocated_columns_being_dealloced,@function
        .size           $__internal_2_$__cuda_sm10x_tcgen05_guardrail_trap_unallocated_columns_being_dealloced,(.L_x_205 - $__internal_2_$__cuda_sm10x_tcgen05_guardrail_trap_unallocated_columns_being_dealloced)
$__internal_2_$__cuda_sm10x_tcgen05_guardrail_trap_unallocated_columns_being_dealloced:
[----:B------:R-:W-:Y:S05]  /*a4b0*/  BPT.TRAP 0x1 ;  /* 0x000000040000795c */ /* 0x000fea0000300000 */
[----:B------:R-:W-:-:S04]  /*a4c0*/  HFMA2 R3, -RZ, RZ, 0, 0 ;  /* 0x00000000ff037431 */ /* 0x000fc800000001ff */
[----:B------:R-:W-:Y:S05]  /*a4d0*/  RET.REL.NODEC R2 `(_ZN7cutlass13device_kernelINS_4gemm6kernel13GemmUniversalIN4cute5tupleIJiiiiEEENS1_10collective13CollectiveMmaINS1_35MainloopSm100TmaUmmaWarpSpecializedILi27ELi2ELi4ENS5_IJNS4_1CILi1EEESB_SB_EEEEENS5_IJNSA_ILi64EEENSA_ILi176EEENSA_ILi32EEEEEENS_12float_e4m3_tENS5_IJlSB_lEEESI_SJ_NS4_8TiledMMAINS4_8MMA_AtomIJNS4_10MMA_TraitsINS4_19SM100_MMA_F8F6F4_SSEJSI_SI_fSE_SF_NS4_17integral_constantINS4_4UMMA5MajorELSQ_0EEESR_NSO_INSP_7ScaleInELSS_0EEEST_EEEEEENS4_6LayoutISC_NS5_IJNSA_ILi0EEESX_SX_EEEEENS5_IJNS4_10UnderscoreES10_S10_EEEEENS4_13SM90_TMA_LOADENS4_14ComposedLayoutINS4_7SwizzleILi1ELi4ELi3EEENS4_18smem_ptr_flag_bitsILi8EEENSW_INS5_IJNSA_ILi8EEESG_EEENS5_IJSG_SB_EEEEEEEvNS4_8identityES13_S1D_vS1E_EENS_8epilogue10collective18CollectiveEpilogueINS1G_23Sm100TmaWarpSpecializedILi1ELi1ELi88ELb0ELb0EEEJSH_NS5_IJNSW_ISE_SB_EENSW_ISF_SB_EEEEESI_SJ_SI_SJ_NS1G_6fusion15FusionCallbacksIS1K_NS1O_17LinearCombinationISI_fSI_fLNS_15FloatRoundStyleE2EEESH_S1N_JEEENS4_5SM1004TMEM4LOAD25SM100_TMEM_LOAD_16dp32b8xES13_NS14_INS15_ILi0ELi4ELi3EEES18_NSW_INS5_IJS19_NSA_ILi16EEEEEENS5_IJS1Z_SB_EEEEEEENS4_39AutoVectorizingCopyWithAssumedAlignmentILi128EEENS4_14SM90_TMA_STOREES23_S25_S25_EEEvvEEEEvNT_6ParamsE) ;  /* 0xffffff5802c87950 */ /* 0x000fea0003c3ffff */
.L_x_204:
[----:B------:R-:W-:-:S00]  /*a4e0*/  BRA `(.L_x_204) ;  /* 0xfffffffc00fc7947 */ /* 0x000fc0000383ffff */
[----:B------:R-:W-:-:S00]  /*a4f0*/  NOP ;  /* 0x0000000000007918 */ /* 0x000fc00000000000 */
        /* <DEDUP_REMOVED lines=8> */
.L_x_205:


//--------------------- .nv.global.init           --------------------------
	.section	.nv.global.init,"aw",@progbits
.nv.global.init:
	.type		$str$26,@object
	.size		$str$26,($str$25 - $str$26)
$str$26:
        /*0000*/ 	.byte	0x2f, 0x74, 0x6d, 0x70, 0x2f, 0x63, 0x75, 0x74, 0x6c, 0x61, 0x73, 0x73, 0x5f, 0x73, 0x77, 0x65
        /*0010*/ 	.byte	0x65, 0x70, 0x5f, 0x73, 0x72, 0x63, 0x2f, 0x69, 0x6e, 0x63, 0x6c, 0x75, 0x64, 0x65, 0x2f, 0x63
        /*0020*/ 	.byte	0x75, 0x74, 0x65, 0x2f, 0x61, 0x74, 0x6f, 0x6d, 0x2f, 0x63, 0x6f, 0x70, 0x79, 0x5f, 0x74, 0x72
        /*0030*/ 	.byte	0x61, 0x69, 0x74, 0x73, 0x5f, 0x73, 0x6d, 0x31, 0x30, 0x30, 0x2e, 0x68, 0x70, 0x70, 0x00
	.type		$str$25,@object
	.size		$str$25,(__unnamed_1 - $str$25)
$str$25:
        /*003f*/ 	.byte	0x28, 0x28, 0x75, 0x69, 0x6e, 0x74, 0x33, 0x32, 0x5f, 0x74, 0x28, 0x74, 0x68, 0x72, 0x65, 0x61
        /*004f*/ 	.byte	0x64, 0x49, 0x64, 0x78, 0x2e, 0x78, 0x29, 0x20, 0x2f, 0x20, 0x33, 0x32, 0x29, 0x20, 0x25, 0x20
        /*005f*/ 	.byte	0x34, 0x29, 0x20, 0x3d, 0x3d, 0x20, 0x28, 0x28, 0x28, 0x74, 0x6d, 0x65, 0x6d, 0x5f, 0x61, 0x64
        /*006f*/ 	.byte	0x64, 0x72, 0x20, 0x3e, 0x3e, 0x20, 0x31, 0x36, 0x29, 0x20, 0x2f, 0x20, 0x33, 0x32, 0x29, 0x20
        /*007f*/ 	.byte	0x25, 0x20, 0x34, 0x29, 0x00
	.type		__unnamed_1,@object
	.size		__unnamed_1,(.L_1 - __unnamed_1)
__unnamed_1:
        /*0084*/ 	.byte	0x63, 0x6f, 0x6e, 0x73, 0x74, 0x65, 0x78, 0x70, 0x72, 0x20, 0x76, 0x6f, 0x69, 0x64, 0x20, 0x63
        /* <DEDUP_REMOVED lines=36> */
        /*02d4*/ 	.byte	0x3c, 0x30, 0x3e, 0x3e, 0x3e, 0x3e, 0x5d, 0x00
.L_1:


//--------------------- .nv.shared._ZN7cutlass13device_kernelINS_4gemm6kernel13GemmUniversalIN4cute5tupleIJiiiiEEENS1_10collective13CollectiveMmaINS1_35MainloopSm100TmaUmmaWarpSpecializedILi27ELi2ELi4ENS5_IJNS4_1CILi1EEESB_SB_EEEEENS5_IJNSA_ILi64EEENSA_ILi176EEENSA_ILi32EEEEEENS_12float_e4m3_tENS5_IJlSB_lEEESI_SJ_NS4_8TiledMMAINS4_8MMA_AtomIJNS4_10MMA_TraitsINS4_19SM100_MMA_F8F6F4_SSEJSI_SI_fSE_SF_NS4_17integral_constantINS4_4UMMA5MajorELSQ_0EEESR_NSO_INSP_7ScaleInELSS_0EEEST_EEEEEENS4_6LayoutISC_NS5_IJNSA_ILi0EEESX_SX_EEEEENS5_IJNS4_10UnderscoreES10_S10_EEEEENS4_13SM90_TMA_LOADENS4_14ComposedLayoutINS4_7SwizzleILi1ELi4ELi3EEENS4_18smem_ptr_flag_bitsILi8EEENSW_INS5_IJNSA_ILi8EEESG_EEENS5_IJSG_SB_EEEEEEEvNS4_8identityES13_S1D_vS1E_EENS_8epilogue10collective18CollectiveEpilogueINS1G_23Sm100TmaWarpSpecializedILi1ELi1ELi88ELb0ELb0EEEJSH_NS5_IJNSW_ISE_SB_EENSW_ISF_SB_EEEEESI_SJ_SI_SJ_NS1G_6fusion15FusionCallbacksIS1K_NS1O_17LinearCombinationISI_fSI_fLNS_15FloatRoundStyleE2EEESH_S1N_JEEENS4_5SM1004TMEM4LOAD25SM100_TMEM_LOAD_16dp32b8xES13_NS14_INS15_ILi0ELi4ELi3EEES18_NSW_INS5_IJS19_NSA_ILi16EEEEEENS5_IJS1Z_SB_EEEEEEENS4_39AutoVectorizingCopyWithAssumedAlignmentILi128EEENS4_14SM90_TMA_STOREES23_S25_S25_EEEvvEEEEvNT_6ParamsE --------------------------
	.section	.nv.shared._ZN7cutlass13device_kernelINS_4gemm6kernel13GemmUniversalIN4cute5tupleIJiiiiEEENS1_10collective13CollectiveMmaINS1_35MainloopSm100TmaUmmaWarpSpecializedILi27ELi2ELi4ENS5_IJNS4_1CILi1EEESB_SB_EEEEENS5_IJNSA_ILi64EEENSA_ILi176EEENSA_ILi32EEEEEENS_12float_e4m3_tENS5_IJlSB_lEEESI_SJ_NS4_8TiledMMAINS4_8MMA_AtomIJNS4_10MMA_TraitsINS4_19SM100_MMA_F8F6F4_SSEJSI_SI_fSE_SF_NS4_17integral_constantINS4_4UMMA5MajorELSQ_0EEESR_NSO_INSP_7ScaleInELSS_0EEEST_EEEEEENS4_6LayoutISC_NS5_IJNSA_ILi0EEESX_SX_EEEEENS5_IJNS4_10UnderscoreES10_S10_EEEEENS4_13SM90_TMA_LOADENS4_14ComposedLayoutINS4_7SwizzleILi1ELi4ELi3EEENS4_18smem_ptr_flag_bitsILi8EEENSW_INS5_IJNSA_ILi8EEESG_EEENS5_IJSG_SB_EEEEEEEvNS4_8identityES13_S1D_vS1E_EENS_8epilogue10collective18CollectiveEpilogueINS1G_23Sm100TmaWarpSpecializedILi1ELi1ELi88ELb0ELb0EEEJSH_NS5_IJNSW_ISE_SB_EENSW_ISF_SB_EEEEESI_SJ_SI_SJ_NS1G_6fusion15FusionCallbacksIS1K_NS1O_17LinearCombinationISI_fSI_fLNS_15FloatRoundStyleE2EEESH_S1N_JEEENS4_5SM1004TMEM4LOAD25SM100_TMEM_LOAD_16dp32b8xES13_NS14_INS15_ILi0ELi4ELi3EEES18_NSW_INS5_IJS19_NSA_ILi16EEEEEENS5_IJS1Z_SB_EEEEEEENS4_39AutoVectorizingCopyWithAssumedAlignmentILi128EEENS4_14SM90_TMA_STOREES23_S25_S25_EEEvvEEEEvNT_6ParamsE,"aw",@nobits
	.sectionflags	@""
	.align	16
	.zero		1024


//--------------------- .nv.shared.reserved.0     --------------------------
	.section	.nv.shared.reserved.0,"aw",@nobits
	.weak		__nv_reservedSMEM_offset_0_alias
	.size		__nv_reservedSMEM_offset_0_alias, 0, 64
	.other		__nv_reservedSMEM_offset_0_alias,@"STO_CUDA_RESERVED_SHARED STV_DEFAULT"
__nv_reservedSMEM_offset_0_alias:
	.zero		0
.nv.shared.reserved.0:
	.zero		64
	.weak		__nv_reservedSMEM_tcgen05_partition
	.type		__nv_reservedSMEM_tcgen05_partition,@object
	.size		__nv_reservedSMEM_tcgen05_partition,(.L_0 - __nv_reservedSMEM_tcgen05_partition)
__nv_reservedSMEM_tcgen05_partition:
	.zero		32
.L_0:


//--------------------- .nv.global                --------------------------
	.section	.nv.global,"aw",@nobits
.nv.global:
	.type		_ZN40_INTERNAL_5dff6d7f_4_k_cu_5ef454e6_156174cute1_E,@object
	.size		_ZN40_INTERNAL_5dff6d7f_4_k_cu_5ef454e6_156174cute1_E,(_ZN40_INTERNAL_5dff6d7f_4_k_cu_5ef454e6_156174cuda3std3__45__cpo6cbeginE - _ZN40_INTERNAL_5dff6d7f_4_k_cu_5ef454e6_156174cute1_E)
_ZN40_INTERNAL_5dff6d7f_4_k_cu_5ef454e6_156174cute1_E:
	.zero		1
	.type		_ZN40_INTERNAL_5dff6d7f_4_k_cu_5ef454e6_156174cuda3std3__45__cpo6cbeginE,@object
	.size		_ZN40_INTERNAL_5dff6d7f_4_k_cu_5ef454e6_156174cuda3std3__45__cpo6cbeginE,(_ZN40_INTERNAL_5dff6d7f_4_k_cu_5ef454e6_156174cuda3std3__48in_placeE - _ZN40_INTERNAL_5dff6d7f_4_k_cu_5ef454e6_156174cuda3std3__45__cpo6cbeginE)
_ZN40_INTERNAL_5dff6d7f_4_k_cu_5ef454e6_156174cuda3std3__45__cpo6cbeginE:
	.zero		1
	.type		_ZN40_INTERNAL_5dff6d7f_4_k_cu_5ef454e6_156174cuda3std3__48in_placeE,@object
	.size		_ZN40_INTERNAL_5dff6d7f_4_k_cu_5ef454e6_156174cuda3std3__48in_placeE,(_ZN40_INTERNAL_5dff6d7f_4_k_cu_5ef454e6_156174cuda3std6ranges3__45__cpo9iter_moveE - _ZN40_INTERNAL_5dff6d7f_4_k_cu_5ef454e6_156174cuda3std3__48in_placeE)
_ZN40_INTERNAL_5dff6d7f_4_k_cu_5ef454e6_156174cuda3std3__48in_placeE:
	.zero		1
	.type		_ZN40_INTERNAL_5dff6d7f_4_k_cu_5ef454e6_156174cuda3std6ranges3__45__cpo9iter_moveE,@object
	.size		_ZN40_INTERNAL_5dff6d7f_4_k_cu_5ef454e6_156174cuda3std6ranges3__45__cpo9iter_moveE,(_ZN40_INTERNAL_5dff6d7f_4_k_cu_5ef454e6_156174cuda3std3__45__cpo5beginE - _ZN40_INTERNAL_5dff6d7f_4_k_cu_5ef454e6_156174cuda3std6ranges3__45__cpo9iter_moveE)
_ZN40_INTERNAL_5dff6d7f_4_k_cu_5ef454e6_156174cuda3std6ranges3__45__cpo9iter_moveE:
	.zero		1
	.type		_ZN40_INTERNAL_5dff6d7f_4_k_cu_5ef454e6_156174cuda3std3__45__cpo5beginE,@object
	.size		_ZN40_INTERNAL_5dff6d7f_4_k_cu_5ef454e6_156174cuda3std3__45__cpo5beginE,(_ZN40_INTERNAL_5dff6d7f_4_k_cu_5ef454e6_156174cuda3std3__442_GLOBAL__N__5dff6d7f_4_k_cu_5ef454e6_156176ignoreE - _ZN40_INTERNAL_5dff6d7f_4_k_cu_5ef454e6_156174cuda3std3__45__cpo5beginE)
_ZN40_INTERNAL_5dff6d7f_4_k_cu_5ef454e6_156174cuda3std3__45__cpo5beginE:
	.zero		1
	.type		_ZN40_INTERNAL_5dff6d7f_4_k_cu_5ef454e6_156174cuda3std3__442_GLOBAL__N__5dff6d7f_4_k_cu_5ef454e6_156176ignoreE,@object
	.size		_ZN40_INTERNAL_5dff6d7f_4_k_cu_5ef454e6_156174cuda3std3__442_GLOBAL__N__5dff6d7f_4_k_cu_5ef454e6_156176ignoreE,(_ZN40_INTERNAL_5dff6d7f_4_k_cu_5ef454e6_156174cute7productE - _ZN40_INTERNAL_5dff6d7f_4_k_cu_5ef454e6_156174cuda3std3__442_GLOBAL__N__5dff6d7f_4_k_cu_5ef454e6_156176ignoreE)
_ZN40_INTERNAL_5dff6d7f_4_k_cu_5ef454e6_156174cuda3std3__442_GLOBAL__N__5dff6d7f_4_k_cu_5ef454e6_156176ignoreE:
	.zero		1
	.type		_ZN40_INTERNAL_5dff6d7f_4_k_cu_5ef454e6_156174cute7productE,@object
	.size		_ZN40_INTERNAL_5dff6d7f_4_k_cu_5ef454e6_156174cute7productE,(_ZN40_INTERNAL_5dff6d7f_4_k_cu_5ef454e6_156174cuda3std3__45__cpo3endE - _ZN40_INTERNAL_5dff6d7f_4_k_cu_5ef454e6_156174cute7productE)
_ZN40_INTERNAL_5dff6d7f_4_k_cu_5ef454e6_156174cute7productE:
	.zero		1
	.type		_ZN40_INTERNAL_5dff6d7f_4_k_cu_5ef454e6_156174cuda3std3__45__cpo3endE,@object
	.size		_ZN40_INTERNAL_5dff6d7f_4_k_cu_5ef454e6_156174cuda3std3__45__cpo3endE,(_ZN40_INTERNAL_5dff6d7f_4_k_cu_5ef454e6_156174cuda3std3__419piecewise_constructE - _ZN40_INTERNAL_5dff6d7f_4_k_cu_5ef454e6_156174cuda3std3__45__cpo3endE)
_ZN40_INTERNAL_5dff6d7f_4_k_cu_5ef454e6_156174cuda3std3__45__cpo3endE:
	.zero		1
	.type		_ZN40_INTERNAL_5dff6d7f_4_k_cu_5ef454e6_156174cuda3std3__419piecewise_constructE,@object
	.size		_ZN40_INTERNAL_5dff6d7f_4_k_cu_5ef454e6_156174cuda3std3__419piecewise_constructE,(_ZN40_INTERNAL_5dff6d7f_4_k_cu_5ef454e6_156174cuda3std3__45__cpo4cendE - _ZN40_INTERNAL_5dff6d7f_4_k_cu_5ef454e6_156174cuda3std3__419piecewise_constructE)
_ZN40_INTERNAL_5dff6d7f_4_k_cu_5ef454e6_156174cuda3std3__419piecewise_constructE:
	.zero		1
	.type		_ZN40_INTERNAL_5dff6d7f_4_k_cu_5ef454e6_156174cuda3std3__45__cpo4cendE,@object
	.size		_ZN40_INTERNAL_5dff6d7f_4_k_cu_5ef454e6_156174cuda3std3__45__cpo4cendE,(_ZN40_INTERNAL_5dff6d7f_4_k_cu_5ef454e6_156174cuda3std6ranges3__45__cpo4swapE - _ZN40_INTERNAL_5dff6d7f_4_k_cu_5ef454e6_156174cuda3std3__45__cpo4cendE)
_ZN40_INTERNAL_5dff6d7f_4_k_cu_5ef454e6_156174cuda3std3__45__cpo4cendE:
	.zero		1
	.type		_ZN40_INTERNAL_5dff6d7f_4_k_cu_5ef454e6_156174cuda3std6ranges3__45__cpo4swapE,@object
	.size		_ZN40_INTERNAL_5dff6d7f_4_k_cu_5ef454e6_156174cuda3std6ranges3__45__cpo4swapE,(.L_9 - _ZN40_INTERNAL_5dff6d7f_4_k_cu_5ef454e6_156174cuda3std6ranges3__45__cpo4swapE)
_ZN40_INTERNAL_5dff6d7f_4_k_cu_5ef454e6_156174cuda3std6ranges3__45__cpo4swapE:
	.zero		1
.L_9:


//--------------------- .nv.constant0._ZN7cutlass13device_kernelINS_4gemm6kernel13GemmUniversalIN4cute5tupleIJiiiiEEENS1_10collective13CollectiveMmaINS1_35MainloopSm100TmaUmmaWarpSpecializedILi27ELi2ELi4ENS5_IJNS4_1CILi1EEESB_SB_EEEEENS5_IJNSA_ILi64EEENSA_ILi176EEENSA_ILi32EEEEEENS_12float_e4m3_tENS5_IJlSB_lEEESI_SJ_NS4_8TiledMMAINS4_8MMA_AtomIJNS4_10MMA_TraitsINS4_19SM100_MMA_F8F6F4_SSEJSI_SI_fSE_SF_NS4_17integral_constantINS4_4UMMA5MajorELSQ_0EEESR_NSO_INSP_7ScaleInELSS_0EEEST_EEEEEENS4_6LayoutISC_NS5_IJNSA_ILi0EEESX_SX_EEEEENS5_IJNS4_10UnderscoreES10_S10_EEEEENS4_13SM90_TMA_LOADENS4_14ComposedLayoutINS4_7SwizzleILi1ELi4ELi3EEENS4_18smem_ptr_flag_bitsILi8EEENSW_INS5_IJNSA_ILi8EEESG_EEENS5_IJSG_SB_EEEEEEEvNS4_8identityES13_S1D_vS1E_EENS_8epilogue10collective18CollectiveEpilogueINS1G_23Sm100TmaWarpSpecializedILi1ELi1ELi88ELb0ELb0EEEJSH_NS5_IJNSW_ISE_SB_EENSW_ISF_SB_EEEEESI_SJ_SI_SJ_NS1G_6fusion15FusionCallbacksIS1K_NS1O_17LinearCombinationISI_fSI_fLNS_15FloatRoundStyleE2EEESH_S1N_JEEENS4_5SM1004TMEM4LOAD25SM100_TMEM_LOAD_16dp32b8xES13_NS14_INS15_ILi0ELi4ELi3EEES18_NSW_INS5_IJS19_NSA_ILi16EEEEEENS5_IJS1Z_SB_EEEEEEENS4_39AutoVectorizingCopyWithAssumedAlignmentILi128EEENS4_14SM90_TMA_STOREES23_S25_S25_EEEvvEEEEvNT_6ParamsE --------------------------
	.section	.nv.constant0._ZN7cutlass13device_kernelINS_4gemm6kernel13GemmUniversalIN4cute5tupleIJiiiiEEENS1_10collective13CollectiveMmaINS1_35MainloopSm100TmaUmmaWarpSpecializedILi27ELi2ELi4ENS5_IJNS4_1CILi1EEESB_SB_EEEEENS5_IJNSA_ILi64EEENSA_ILi176EEENSA_ILi32EEEEEENS_12float_e4m3_tENS5_IJlSB_lEEESI_SJ_NS4_8TiledMMAINS4_8MMA_AtomIJNS4_10MMA_TraitsINS4_19SM100_MMA_F8F6F4_SSEJSI_SI_fSE_SF_NS4_17integral_constantINS4_4UMMA5MajorELSQ_0EEESR_NSO_INSP_7ScaleInELSS_0EEEST_EEEEEENS4_6LayoutISC_NS5_IJNSA_ILi0EEESX_SX_EEEEENS5_IJNS4_10UnderscoreES10_S10_EEEEENS4_13SM90_TMA_LOADENS4_14ComposedLayoutINS4_7SwizzleILi1ELi4ELi3EEENS4_18smem_ptr_flag_bitsILi8EEENSW_INS5_IJNSA_ILi8EEESG_EEENS5_IJSG_SB_EEEEEEEvNS4_8identityES13_S1D_vS1E_EENS_8epilogue10collective18CollectiveEpilogueINS1G_23Sm100TmaWarpSpecializedILi1ELi1ELi88ELb0ELb0EEEJSH_NS5_IJNSW_ISE_SB_EENSW_ISF_SB_EEEEESI_SJ_SI_SJ_NS1G_6fusion15FusionCallbacksIS1K_NS1O_17LinearCombinationISI_fSI_fLNS_15FloatRoundStyleE2EEESH_S1N_JEEENS4_5SM1004TMEM4LOAD25SM100_TMEM_LOAD_16dp32b8xES13_NS14_INS15_ILi0ELi4ELi3EEES18_NSW_INS5_IJS19_NSA_ILi16EEEEEENS5_IJS1Z_SB_EEEEEEENS4_39AutoVectorizingCopyWithAssumedAlignmentILi128EEENS4_14SM90_TMA_STOREES23_S25_S25_EEEvvEEEEvNT_6ParamsE,"a",@progbits
	.sectionflags	@""
	.align	4
.nv.constant0._ZN7cutlass13device_kernelINS_4gemm6kernel13GemmUniversalIN4cute5tupleIJiiiiEEENS1_10collective13CollectiveMmaINS1_35MainloopSm100TmaUmmaWarpSpecializedILi27ELi2ELi4ENS5_IJNS4_1CILi1EEESB_SB_EEEEENS5_IJNSA_ILi64EEENSA_ILi176EEENSA_ILi32EEEEEENS_12float_e4m3_tENS5_IJlSB_lEEESI_SJ_NS4_8TiledMMAINS4_8MMA_AtomIJNS4_10MMA_TraitsINS4_19SM100_MMA_F8F6F4_SSEJSI_SI_fSE_SF_NS4_17integral_constantINS4_4UMMA5MajorELSQ_0EEESR_NSO_INSP_7ScaleInELSS_0EEEST_EEEEEENS4_6LayoutISC_NS5_IJNSA_ILi0EEESX_SX_EEEEENS5_IJNS4_10UnderscoreES10_S10_EEEEENS4_13SM90_TMA_LOADENS4_14ComposedLayoutINS4_7SwizzleILi1ELi4ELi3EEENS4_18smem_ptr_flag_bitsILi8EEENSW_INS5_IJNSA_ILi8EEESG_EEENS5_IJSG_SB_EEEEEEEvNS4_8identityES13_S1D_vS1E_EENS_8epilogue10collective18CollectiveEpilogueINS1G_23Sm100TmaWarpSpecializedILi1ELi1ELi88ELb0ELb0EEEJSH_NS5_IJNSW_ISE_SB_EENSW_ISF_SB_EEEEESI_SJ_SI_SJ_NS1G_6fusion15FusionCallbacksIS1K_NS1O_17LinearCombinationISI_fSI_fLNS_15FloatRoundStyleE2EEESH_S1N_JEEENS4_5SM1004TMEM4LOAD25SM100_TMEM_LOAD_16dp32b8xES13_NS14_INS15_ILi0ELi4ELi3EEES18_NSW_INS5_IJS19_NSA_ILi16EEEEEENS5_IJS1Z_SB_EEEEEEENS4_39AutoVectorizingCopyWithAssumedAlignmentILi128EEENS4_14SM90_TMA_STOREES23_S25_S25_EEEvvEEEEvNT_6ParamsE:
	.zero		2944


//--------------------- SYMBOLS --------------------------

	.type		.nv.reservedSmem.offset0,@object
	.size		.nv.reservedSmem.offset0,0x4
	.type		.nv.reservedSmem.cap,@object
	.size		.nv.reservedSmem.cap,0x4
	.type		__assertfail,@function
